//
// Generated by NVIDIA NVVM Compiler
//
// Compiler Build ID: CL-36424714
// Cuda compilation tools, release 13.0, V13.0.88
// Based on NVVM 20.0.0
//

.version 9.0
.target sm_100
.address_size 64

	// .globl	_Z10knn_kernelPK6float2iS1_iP4Pairi
.extern .shared .align 16 .b8 shared_memory[];

.visible .entry _Z10knn_kernelPK6float2iS1_iP4Pairi(
	.param .u64 .ptr .align 1 _Z10knn_kernelPK6float2iS1_iP4Pairi_param_0,
	.param .u32 _Z10knn_kernelPK6float2iS1_iP4Pairi_param_1,
	.param .u64 .ptr .align 1 _Z10knn_kernelPK6float2iS1_iP4Pairi_param_2,
	.param .u32 _Z10knn_kernelPK6float2iS1_iP4Pairi_param_3,
	.param .u64 .ptr .align 1 _Z10knn_kernelPK6float2iS1_iP4Pairi_param_4,
	.param .u32 _Z10knn_kernelPK6float2iS1_iP4Pairi_param_5
)
{
	.local .align 16 .b8 	__local_depot0[256];
	.reg .b64 	%SP;
	.reg .b64 	%SPL;
	.reg .pred 	%p<91>;
	.reg .b32 	%r<199>;
	.reg .b32 	%f<67>;
	.reg .b64 	%rd<61>;

	mov.u64 	%SPL, __local_depot0;
	ld.param.u64 	%rd10, [_Z10knn_kernelPK6float2iS1_iP4Pairi_param_0];
	ld.param.u32 	%r72, [_Z10knn_kernelPK6float2iS1_iP4Pairi_param_1];
	ld.param.u64 	%rd11, [_Z10knn_kernelPK6float2iS1_iP4Pairi_param_2];
	ld.param.u32 	%r70, [_Z10knn_kernelPK6float2iS1_iP4Pairi_param_3];
	ld.param.u64 	%rd12, [_Z10knn_kernelPK6float2iS1_iP4Pairi_param_4];
	ld.param.u32 	%r71, [_Z10knn_kernelPK6float2iS1_iP4Pairi_param_5];
	cvta.to.global.u64 	%rd1, %rd12;
	add.u64 	%rd2, %SPL, 0;
	add.u64 	%rd3, %SPL, 128;
	mov.u32 	%r1, %tid.x;
	shr.u32 	%r73, %r1, 5;
	and.b32  	%r2, %r1, 31;
	mov.u32 	%r3, %ntid.x;
	shr.u32 	%r74, %r3, 5;
	mov.u32 	%r75, %ctaid.x;
	mad.lo.s32 	%r4, %r74, %r75, %r73;
	setp.ge.s32 	%p1, %r4, %r72;
	@%p1 bra 	$L__BB0_40;
	setp.ne.s32 	%p2, %r2, 0;
	@%p2 bra 	$L__BB0_3;
	cvta.to.global.u64 	%rd15, %rd10;
	mul.wide.s32 	%rd16, %r4, 8;
	add.s64 	%rd17, %rd15, %rd16;
	ld.global.v2.u32 	{%r175, %r174}, [%rd17];
$L__BB0_3:
	shfl.sync.idx.b32	%r77|%p3, %r175, 0, 31, -1;
	mov.b32 	%f1, %r77;
	shfl.sync.idx.b32	%r78|%p4, %r174, 0, 31, -1;
	mov.b32 	%f2, %r78;
	shr.s32 	%r79, %r71, 31;
	shr.u32 	%r80, %r79, 27;
	add.s32 	%r81, %r71, %r80;
	shr.s32 	%r9, %r81, 5;
	setp.lt.s32 	%p5, %r71, 32;
	@%p5 bra 	$L__BB0_16;
	add.s32 	%r83, %r9, -1;
	and.b32  	%r10, %r9, 15;
	setp.lt.u32 	%p6, %r83, 15;
	mov.b32 	%r176, 0;
	@%p6 bra 	$L__BB0_7;
	and.b32  	%r176, %r9, 67108848;
	mov.b32 	%r181, 0;
$L__BB0_6:
	.pragma "nounroll";
	mul.wide.u32 	%rd18, %r181, 4;
	add.s64 	%rd19, %rd2, %rd18;
	add.s64 	%rd20, %rd3, %rd18;
	mov.f32 	%f18, 0f7F7FFFFF;
	st.local.v4.f32 	[%rd19], {%f18, %f18, %f18, %f18};
	mov.b32 	%r85, -1;
	st.local.v4.u32 	[%rd20], {%r85, %r85, %r85, %r85};
	st.local.v4.f32 	[%rd19+16], {%f18, %f18, %f18, %f18};
	st.local.v4.u32 	[%rd20+16], {%r85, %r85, %r85, %r85};
	st.local.v4.f32 	[%rd19+32], {%f18, %f18, %f18, %f18};
	st.local.v4.u32 	[%rd20+32], {%r85, %r85, %r85, %r85};
	st.local.v4.f32 	[%rd19+48], {%f18, %f18, %f18, %f18};
	st.local.v4.u32 	[%rd20+48], {%r85, %r85, %r85, %r85};
	add.s32 	%r181, %r181, 16;
	setp.eq.s32 	%p7, %r181, %r176;
	@%p7 bra 	$L__BB0_7;
	bra.uni 	$L__BB0_6;
$L__BB0_7:
	setp.eq.s32 	%p8, %r10, 0;
	@%p8 bra 	$L__BB0_16;
	and.b32  	%r13, %r9, 7;
	setp.lt.u32 	%p9, %r10, 8;
	@%p9 bra 	$L__BB0_10;
	mul.wide.u32 	%rd21, %r176, 4;
	add.s64 	%rd22, %rd2, %rd21;
	mov.b32 	%r86, 2139095039;
	st.local.u32 	[%rd22], %r86;
	add.s64 	%rd23, %rd3, %rd21;
	mov.b32 	%r87, -1;
	st.local.u32 	[%rd23], %r87;
	st.local.u32 	[%rd22+4], %r86;
	st.local.u32 	[%rd23+4], %r87;
	st.local.u32 	[%rd22+8], %r86;
	st.local.u32 	[%rd23+8], %r87;
	st.local.u32 	[%rd22+12], %r86;
	st.local.u32 	[%rd23+12], %r87;
	st.local.u32 	[%rd22+16], %r86;
	st.local.u32 	[%rd23+16], %r87;
	st.local.u32 	[%rd22+20], %r86;
	st.local.u32 	[%rd23+20], %r87;
	st.local.u32 	[%rd22+24], %r86;
	st.local.u32 	[%rd23+24], %r87;
	st.local.u32 	[%rd22+28], %r86;
	st.local.u32 	[%rd23+28], %r87;
	add.s32 	%r176, %r176, 8;
$L__BB0_10:
	setp.eq.s32 	%p10, %r13, 0;
	@%p10 bra 	$L__BB0_16;
	and.b32  	%r16, %r9, 3;
	setp.lt.u32 	%p11, %r13, 4;
	@%p11 bra 	$L__BB0_13;
	mul.wide.u32 	%rd24, %r176, 4;
	add.s64 	%rd25, %rd2, %rd24;
	mov.b32 	%r88, 2139095039;
	st.local.u32 	[%rd25], %r88;
	add.s64 	%rd26, %rd3, %rd24;
	mov.b32 	%r89, -1;
	st.local.u32 	[%rd26], %r89;
	st.local.u32 	[%rd25+4], %r88;
	st.local.u32 	[%rd26+4], %r89;
	st.local.u32 	[%rd25+8], %r88;
	st.local.u32 	[%rd26+8], %r89;
	st.local.u32 	[%rd25+12], %r88;
	st.local.u32 	[%rd26+12], %r89;
	add.s32 	%r176, %r176, 4;
$L__BB0_13:
	setp.eq.s32 	%p12, %r16, 0;
	@%p12 bra 	$L__BB0_16;
	mov.b32 	%r180, 0;
$L__BB0_15:
	.pragma "nounroll";
	mul.wide.u32 	%rd27, %r176, 4;
	add.s64 	%rd28, %rd2, %rd27;
	mov.b32 	%r91, 2139095039;
	st.local.u32 	[%rd28], %r91;
	add.s64 	%rd29, %rd3, %rd27;
	mov.b32 	%r92, -1;
	st.local.u32 	[%rd29], %r92;
	add.s32 	%r176, %r176, 1;
	add.s32 	%r180, %r180, 1;
	setp.ne.s32 	%p13, %r180, %r16;
	@%p13 bra 	$L__BB0_15;
$L__BB0_16:
	setp.lt.s32 	%p14, %r70, 1;
	@%p14 bra 	$L__BB0_22;
	mul.wide.s32 	%rd30, %r9, 4;
	add.s64 	%rd4, %rd2, %rd30;
	cvta.to.global.u64 	%rd5, %rd11;
	mov.b32 	%r182, 0;
	mul.wide.u32 	%rd32, %r3, 8;
$L__BB0_18:
	sub.s32 	%r30, %r70, %r182;
	min.s32 	%r31, %r30, 1024;
	setp.le.s32 	%p15, %r30, %r1;
	@%p15 bra 	$L__BB0_21;
	shl.b32 	%r94, %r1, 3;
	mov.u32 	%r95, shared_memory;
	add.s32 	%r183, %r95, %r94;
	add.s32 	%r96, %r1, %r182;
	mul.wide.u32 	%rd31, %r96, 8;
	add.s64 	%rd60, %rd5, %rd31;
	mov.u32 	%r184, %r1;
$L__BB0_20:
	ld.global.v2.f32 	{%f19, %f20}, [%rd60];
	st.shared.v2.f32 	[%r183], {%f19, %f20};
	add.s32 	%r184, %r184, %r3;
	add.s64 	%rd60, %rd60, %rd32;
	shl.b32 	%r97, %r3, 3;
	add.s32 	%r183, %r183, %r97;
	setp.lt.s32 	%p16, %r184, %r31;
	@%p16 bra 	$L__BB0_20;
$L__BB0_21:
	bar.sync 	0;
	setp.le.s32 	%p17, %r30, %r2;
	@%p17 bra 	$L__BB0_52;
	bra.uni 	$L__BB0_41;
$L__BB0_22:
	setp.lt.s32 	%p26, %r71, 1;
	@%p26 bra 	$L__BB0_40;
	mul.lo.s32 	%r25, %r71, %r4;
	setp.eq.s32 	%p27, %r71, 1;
	mov.b32 	%r196, 0;
	mov.u32 	%r197, %r196;
	@%p27 bra 	$L__BB0_34;
	and.b32  	%r196, %r71, 2147483646;
	add.s32 	%r192, %r25, 1;
	add.s64 	%rd6, %rd1, 4;
	neg.s32 	%r191, %r196;
	mov.b32 	%r197, 0;
	mov.u32 	%r190, %r25;
$L__BB0_25:
	setp.ge.s32 	%p28, %r197, %r9;
	mov.b32 	%r194, -1;
	mov.f32 	%f64, 0f7F7FFFFF;
	@%p28 bra 	$L__BB0_27;
	mul.wide.u32 	%rd45, %r197, 4;
	add.s64 	%rd46, %rd2, %rd45;
	ld.local.f32 	%f64, [%rd46];
	add.s64 	%rd47, %rd3, %rd45;
	ld.local.u32 	%r194, [%rd47];
$L__BB0_27:
	setp.ne.s32 	%p29, %r2, 0;
	mov.b32 	%r110, %f64;
	shfl.sync.down.b32	%r111|%p30, %r110, 16, 31, -1;
	mov.b32 	%f33, %r111;
	shfl.sync.down.b32	%r112|%p31, %r2, 16, 31, -1;
	setp.gt.f32 	%p32, %f64, %f33;
	selp.f32 	%f34, %f33, %f64, %p32;
	selp.b32 	%r113, %r112, %r2, %p32;
	mov.b32 	%r114, %f34;
	shfl.sync.down.b32	%r115|%p33, %r114, 8, 31, -1;
	mov.b32 	%f35, %r115;
	shfl.sync.down.b32	%r116|%p34, %r113, 8, 31, -1;
	setp.gt.f32 	%p35, %f34, %f35;
	selp.f32 	%f36, %f35, %f34, %p35;
	selp.b32 	%r117, %r116, %r113, %p35;
	mov.b32 	%r118, %f36;
	shfl.sync.down.b32	%r119|%p36, %r118, 4, 31, -1;
	mov.b32 	%f37, %r119;
	shfl.sync.down.b32	%r120|%p37, %r117, 4, 31, -1;
	setp.gt.f32 	%p38, %f36, %f37;
	selp.f32 	%f38, %f37, %f36, %p38;
	selp.b32 	%r121, %r120, %r117, %p38;
	mov.b32 	%r122, %f38;
	shfl.sync.down.b32	%r123|%p39, %r122, 2, 31, -1;
	mov.b32 	%f39, %r123;
	shfl.sync.down.b32	%r124|%p40, %r121, 2, 31, -1;
	setp.gt.f32 	%p41, %f38, %f39;
	selp.f32 	%f40, %f39, %f38, %p41;
	selp.b32 	%r125, %r124, %r121, %p41;
	mov.b32 	%r126, %f40;
	shfl.sync.down.b32	%r127|%p42, %r126, 1, 31, -1;
	mov.b32 	%f41, %r127;
	shfl.sync.down.b32	%r128|%p43, %r125, 1, 31, -1;
	setp.gt.f32 	%p44, %f40, %f41;
	selp.f32 	%f11, %f41, %f40, %p44;
	selp.b32 	%r54, %r128, %r125, %p44;
	shfl.sync.idx.b32	%r55|%p45, %r194, %r54, 31, -1;
	@%p29 bra 	$L__BB0_29;
	mul.wide.s32 	%rd48, %r190, 8;
	add.s64 	%rd49, %rd6, %rd48;
	st.global.u32 	[%rd49+-4], %r55;
	st.global.f32 	[%rd49], %f11;
$L__BB0_29:
	setp.lt.s32 	%p46, %r197, %r9;
	setp.eq.s32 	%p47, %r2, %r54;
	and.pred  	%p48, %p46, %p47;
	selp.u32 	%r130, 1, 0, %p48;
	add.s32 	%r56, %r197, %r130;
	bar.warp.sync 	-1;
	setp.ge.s32 	%p49, %r56, %r9;
	mov.b32 	%r195, -1;
	mov.f32 	%f65, 0f7F7FFFFF;
	@%p49 bra 	$L__BB0_31;
	mul.wide.u32 	%rd50, %r56, 4;
	add.s64 	%rd51, %rd2, %rd50;
	ld.local.f32 	%f65, [%rd51];
	add.s64 	%rd52, %rd3, %rd50;
	ld.local.u32 	%r195, [%rd52];
$L__BB0_31:
	setp.ne.s32 	%p50, %r2, 0;
	mov.b32 	%r131, %f65;
	shfl.sync.down.b32	%r132|%p51, %r131, 16, 31, -1;
	mov.b32 	%f43, %r132;
	shfl.sync.down.b32	%r133|%p52, %r2, 16, 31, -1;
	setp.gt.f32 	%p53, %f65, %f43;
	selp.f32 	%f44, %f43, %f65, %p53;
	selp.b32 	%r134, %r133, %r2, %p53;
	mov.b32 	%r135, %f44;
	shfl.sync.down.b32	%r136|%p54, %r135, 8, 31, -1;
	mov.b32 	%f45, %r136;
	shfl.sync.down.b32	%r137|%p55, %r134, 8, 31, -1;
	setp.gt.f32 	%p56, %f44, %f45;
	selp.f32 	%f46, %f45, %f44, %p56;
	selp.b32 	%r138, %r137, %r134, %p56;
	mov.b32 	%r139, %f46;
	shfl.sync.down.b32	%r140|%p57, %r139, 4, 31, -1;
	mov.b32 	%f47, %r140;
	shfl.sync.down.b32	%r141|%p58, %r138, 4, 31, -1;
	setp.gt.f32 	%p59, %f46, %f47;
	selp.f32 	%f48, %f47, %f46, %p59;
	selp.b32 	%r142, %r141, %r138, %p59;
	mov.b32 	%r143, %f48;
	shfl.sync.down.b32	%r144|%p60, %r143, 2, 31, -1;
	mov.b32 	%f49, %r144;
	shfl.sync.down.b32	%r145|%p61, %r142, 2, 31, -1;
	setp.gt.f32 	%p62, %f48, %f49;
	selp.f32 	%f50, %f49, %f48, %p62;
	selp.b32 	%r146, %r145, %r142, %p62;
	mov.b32 	%r147, %f50;
	shfl.sync.down.b32	%r148|%p63, %r147, 1, 31, -1;
	mov.b32 	%f51, %r148;
	shfl.sync.down.b32	%r149|%p64, %r146, 1, 31, -1;
	setp.gt.f32 	%p65, %f50, %f51;
	selp.f32 	%f14, %f51, %f50, %p65;
	selp.b32 	%r59, %r149, %r146, %p65;
	shfl.sync.idx.b32	%r60|%p66, %r195, %r59, 31, -1;
	@%p50 bra 	$L__BB0_33;
	mul.wide.s32 	%rd53, %r192, 8;
	add.s64 	%rd54, %rd6, %rd53;
	st.global.u32 	[%rd54+-4], %r60;
	st.global.f32 	[%rd54], %f14;
$L__BB0_33:
	setp.lt.s32 	%p67, %r56, %r9;
	setp.eq.s32 	%p68, %r2, %r59;
	and.pred  	%p69, %p67, %p68;
	selp.u32 	%r150, 1, 0, %p69;
	add.s32 	%r197, %r56, %r150;
	bar.warp.sync 	-1;
	add.s32 	%r192, %r192, 2;
	add.s32 	%r191, %r191, 2;
	add.s32 	%r190, %r190, 2;
	setp.ne.s32 	%p70, %r191, 0;
	@%p70 bra 	$L__BB0_25;
$L__BB0_34:
	and.b32  	%r151, %r71, 1;
	setp.eq.b32 	%p71, %r151, 1;
	not.pred 	%p72, %p71;
	@%p72 bra 	$L__BB0_40;
	setp.ge.s32 	%p73, %r197, %r9;
	mov.b32 	%r198, -1;
	mov.f32 	%f66, 0f7F7FFFFF;
	@%p73 bra 	$L__BB0_37;
	mul.wide.u32 	%rd55, %r197, 4;
	add.s64 	%rd56, %rd2, %rd55;
	ld.local.f32 	%f66, [%rd56];
	add.s64 	%rd57, %rd3, %rd55;
	ld.local.u32 	%r198, [%rd57];
$L__BB0_37:
	setp.ne.s32 	%p74, %r2, 0;
	mov.b32 	%r153, %f66;
	shfl.sync.down.b32	%r154|%p75, %r153, 16, 31, -1;
	mov.b32 	%f53, %r154;
	shfl.sync.down.b32	%r155|%p76, %r2, 16, 31, -1;
	setp.gt.f32 	%p77, %f66, %f53;
	selp.f32 	%f54, %f53, %f66, %p77;
	selp.b32 	%r156, %r155, %r2, %p77;
	mov.b32 	%r157, %f54;
	shfl.sync.down.b32	%r158|%p78, %r157, 8, 31, -1;
	mov.b32 	%f55, %r158;
	shfl.sync.down.b32	%r159|%p79, %r156, 8, 31, -1;
	setp.gt.f32 	%p80, %f54, %f55;
	selp.f32 	%f56, %f55, %f54, %p80;
	selp.b32 	%r160, %r159, %r156, %p80;
	mov.b32 	%r161, %f56;
	shfl.sync.down.b32	%r162|%p81, %r161, 4, 31, -1;
	mov.b32 	%f57, %r162;
	shfl.sync.down.b32	%r163|%p82, %r160, 4, 31, -1;
	setp.gt.f32 	%p83, %f56, %f57;
	selp.f32 	%f58, %f57, %f56, %p83;
	selp.b32 	%r164, %r163, %r160, %p83;
	mov.b32 	%r165, %f58;
	shfl.sync.down.b32	%r166|%p84, %r165, 2, 31, -1;
	mov.b32 	%f59, %r166;
	shfl.sync.down.b32	%r167|%p85, %r164, 2, 31, -1;
	setp.gt.f32 	%p86, %f58, %f59;
	selp.f32 	%f60, %f59, %f58, %p86;
	selp.b32 	%r168, %r167, %r164, %p86;
	mov.b32 	%r169, %f60;
	shfl.sync.down.b32	%r170|%p87, %r169, 1, 31, -1;
	mov.b32 	%f61, %r170;
	shfl.sync.down.b32	%r171|%p88, %r168, 1, 31, -1;
	setp.gt.f32 	%p89, %f60, %f61;
	selp.f32 	%f17, %f61, %f60, %p89;
	selp.b32 	%r172, %r171, %r168, %p89;
	shfl.sync.idx.b32	%r69|%p90, %r198, %r172, 31, -1;
	@%p74 bra 	$L__BB0_39;
	add.s32 	%r173, %r196, %r25;
	mul.wide.s32 	%rd58, %r173, 8;
	add.s64 	%rd59, %rd1, %rd58;
	st.global.u32 	[%rd59], %r69;
	st.global.f32 	[%rd59+4], %f17;
$L__BB0_39:
	bar.warp.sync 	-1;
$L__BB0_40:
	ret;
$L__BB0_41:
	setp.lt.s32 	%p18, %r71, 64;
	mov.u32 	%r185, %r2;
	@%p18 bra 	$L__BB0_42;
	bra.uni 	$L__BB0_46;
$L__BB0_42:
	ld.local.f32 	%f63, [%rd4+-4];
	mov.u32 	%r189, %r2;
$L__BB0_43:
	shl.b32 	%r98, %r189, 3;
	mov.u32 	%r99, shared_memory;
	add.s32 	%r100, %r99, %r98;
	ld.shared.v2.f32 	{%f21, %f22}, [%r100];
	sub.f32 	%f23, %f21, %f1;
	sub.f32 	%f24, %f22, %f2;
	mul.f32 	%f25, %f24, %f24;
	fma.rn.f32 	%f7, %f23, %f23, %f25;
	setp.geu.f32 	%p19, %f7, %f63;
	@%p19 bra 	$L__BB0_45;
	st.local.f32 	[%rd4+-4], %f7;
	mul.wide.s32 	%rd33, %r9, 4;
	add.s64 	%rd34, %rd3, %rd33;
	add.s32 	%r101, %r189, %r182;
	st.local.u32 	[%rd34+-4], %r101;
	mov.f32 	%f63, %f7;
$L__BB0_45:
	add.s32 	%r189, %r189, 32;
	setp.lt.s32 	%p20, %r189, %r31;
	@%p20 bra 	$L__BB0_43;
	bra.uni 	$L__BB0_52;
$L__BB0_46:
	shl.b32 	%r102, %r185, 3;
	mov.u32 	%r103, shared_memory;
	add.s32 	%r104, %r103, %r102;
	ld.shared.v2.f32 	{%f26, %f27}, [%r104];
	sub.f32 	%f28, %f26, %f1;
	sub.f32 	%f29, %f27, %f2;
	mul.f32 	%f30, %f29, %f29;
	fma.rn.f32 	%f4, %f28, %f28, %f30;
	ld.local.f32 	%f31, [%rd4+-4];
	setp.geu.f32 	%p21, %f4, %f31;
	@%p21 bra 	$L__BB0_51;
	add.s32 	%r186, %r9, -1;
	mov.u32 	%r187, %r9;
$L__BB0_48:
	mov.u32 	%r188, %r186;
	add.s32 	%r41, %r187, -2;
	mul.wide.u32 	%rd35, %r41, 4;
	add.s64 	%rd36, %rd2, %rd35;
	ld.local.f32 	%f5, [%rd36];
	setp.leu.f32 	%p22, %f5, %f4;
	@%p22 bra 	$L__BB0_50;
	mul.wide.u32 	%rd37, %r188, 4;
	add.s64 	%rd38, %rd2, %rd37;
	st.local.f32 	[%rd38], %f5;
	mul.wide.u32 	%rd39, %r41, 4;
	add.s64 	%rd40, %rd3, %rd39;
	ld.local.u32 	%r105, [%rd40];
	add.s64 	%rd41, %rd3, %rd37;
	st.local.u32 	[%rd41], %r105;
	add.s32 	%r186, %r188, -1;
	setp.gt.s32 	%p23, %r188, 1;
	mov.u32 	%r187, %r188;
	mov.u32 	%r188, %r186;
	@%p23 bra 	$L__BB0_48;
$L__BB0_50:
	mul.wide.s32 	%rd42, %r188, 4;
	add.s64 	%rd43, %rd2, %rd42;
	st.local.f32 	[%rd43], %f4;
	add.s64 	%rd44, %rd3, %rd42;
	add.s32 	%r106, %r185, %r182;
	st.local.u32 	[%rd44], %r106;
$L__BB0_51:
	add.s32 	%r185, %r185, 32;
	setp.lt.s32 	%p24, %r185, %r31;
	@%p24 bra 	$L__BB0_46;
$L__BB0_52:
	bar.sync 	0;
	add.s32 	%r182, %r182, 1024;
	setp.lt.s32 	%p25, %r182, %r70;
	@%p25 bra 	$L__BB0_18;
	bra.uni 	$L__BB0_22;

}


// ===== COMPILED SASS (sm_100) =====

	.target	sm_100

	.elftype	@"ET_EXEC"


//--------------------- .note.nv.tkinfo           --------------------------
	.section	.note.nv.tkinfo,"",@"SHT_NOTE"
	.sectionflags	@"SHF_NOTE_NV_TKINFO"
	.tkinfo
        /*0018*/ 	.word	0x00000002
        /*0030*/ 	.string	""
        /*0030*/ 	.string	"ptxas"
        /*0030*/ 	.string	"Cuda compilation tools, release 13.0, V13.0.88"
        /*0030*/ 	.string	"Build cuda_13.0.r13.0/compiler.36424714_0"
        /*0030*/ 	.string	"-arch sm_100 -m 64 "



//--------------------- .note.nv.cuinfo           --------------------------
	.section	.note.nv.cuinfo,"",@"SHT_NOTE"
	.sectionflags	@"SHF_NOTE_NV_CUINFO"
        /*0018*/ 	.short	0x0002
        /*001a*/ 	.short	0x0064
        /*001c*/ 	.short	0x0082
	.zero		2


//--------------------- .nv.info                  --------------------------
	.section	.nv.info,"",@"SHT_CUDA_INFO"
	.align	4


	//----- nvinfo : EIATTR_REGCOUNT
	.align		4
        /*0000*/ 	.byte	0x04, 0x2f
        /*0002*/ 	.short	(.L_1 - .L_0)
	.align		4
.L_0:
        /*0004*/ 	.word	index@(_Z10knn_kernelPK6float2iS1_iP4Pairi)
        /*0008*/ 	.word	0x0000001f


	//----- nvinfo : EIATTR_FRAME_SIZE
	.align		4
.L_1:
        /*000c*/ 	.byte	0x04, 0x11
        /*000e*/ 	.short	(.L_3 - .L_2)
	.align		4
.L_2:
        /*0010*/ 	.word	index@(_Z10knn_kernelPK6float2iS1_iP4Pairi)
        /*0014*/ 	.word	0x00000100


	//----- nvinfo : EIATTR_MIN_STACK_SIZE
	.align		4
.L_3:
        /*0018*/ 	.byte	0x04, 0x12
        /*001a*/ 	.short	(.L_5 - .L_4)
	.align		4
.L_4:
        /*001c*/ 	.word	index@(_Z10knn_kernelPK6float2iS1_iP4Pairi)
        /*0020*/ 	.word	0x00000100
.L_5:


//--------------------- .nv.compat                --------------------------
	.section	.nv.compat,"",@"SHT_CUDA_COMPAT_INFO"
	.align	4
        /*0000*/ 	.byte	0x02, 0x09, 0x00, 0x00, 0x02, 0x02, 0x01, 0x00, 0x02, 0x05, 0x05, 0x00, 0x03, 0x07, 0x01, 0x01
        /*0010*/ 	.byte	0x02, 0x03, 0x00, 0x00, 0x02, 0x06, 0x01, 0x00, 0x04, 0x0b, 0x08, 0x00, 0x09, 0x00, 0x00, 0x00
        /*0020*/ 	.byte	0x00, 0x00, 0x00, 0x00


//--------------------- .nv.info._Z10knn_kernelPK6float2iS1_iP4Pairi --------------------------
	.section	.nv.info._Z10knn_kernelPK6float2iS1_iP4Pairi,"",@"SHT_CUDA_INFO"
	.sectionflags	@""
	.align	4


	//----- nvinfo : EIATTR_CUDA_API_VERSION
	.align		4
        /*0000*/ 	.byte	0x04, 0x37
        /*0002*/ 	.short	(.L_7 - .L_6)
.L_6:
        /*0004*/ 	.word	0x00000082


	//----- nvinfo : EIATTR_KPARAM_INFO
	.align		4
.L_7:
        /*0008*/ 	.byte	0x04, 0x17
        /*000a*/ 	.short	(.L_9 - .L_8)
.L_8:
        /*000c*/ 	.word	0x00000000
        /*0010*/ 	.short	0x0005
        /*0012*/ 	.short	0x0028
        /*0014*/ 	.byte	0x00, 0xf0, 0x11, 0x00


	//----- nvinfo : EIATTR_KPARAM_INFO
	.align		4
.L_9:
        /*0018*/ 	.byte	0x04, 0x17
        /*001a*/ 	.short	(.L_11 - .L_10)
.L_10:
        /*001c*/ 	.word	0x00000000
        /*0020*/ 	.short	0x0004
        /*0022*/ 	.short	0x0020
        /*0024*/ 	.byte	0x00, 0xf5, 0x21, 0x00


	//----- nvinfo : EIATTR_KPARAM_INFO
	.align		4
.L_11:
        /*0028*/ 	.byte	0x04, 0x17
        /*002a*/ 	.short	(.L_13 - .L_12)
.L_12:
        /*002c*/ 	.word	0x00000000
        /*0030*/ 	.short	0x0003
        /*0032*/ 	.short	0x0018
        /*0034*/ 	.byte	0x00, 0xf0, 0x11, 0x00


	//----- nvinfo : EIATTR_KPARAM_INFO
	.align		4
.L_13:
        /*0038*/ 	.byte	0x04, 0x17
        /*003a*/ 	.short	(.L_15 - .L_14)
.L_14:
        /*003c*/ 	.word	0x00000000
        /*0040*/ 	.short	0x0002
        /*0042*/ 	.short	0x0010
        /*0044*/ 	.byte	0x00, 0xf5, 0x21, 0x00


	//----- nvinfo : EIATTR_KPARAM_INFO
	.align		4
.L_15:
        /*0048*/ 	.byte	0x04, 0x17
        /*004a*/ 	.short	(.L_17 - .L_16)
.L_16:
        /*004c*/ 	.word	0x00000000
        /*0050*/ 	.short	0x0001
        /*0052*/ 	.short	0x0008
        /*0054*/ 	.byte	0x00, 0xf0, 0x11, 0x00


	//----- nvinfo : EIATTR_KPARAM_INFO
	.align		4
.L_17:
        /*0058*/ 	.byte	0x04, 0x17
        /*005a*/ 	.short	(.L_19 - .L_18)
.L_18:
        /*005c*/ 	.word	0x00000000
        /*0060*/ 	.short	0x0000
        /*0062*/ 	.short	0x0000
        /*0064*/ 	.byte	0x00, 0xf5, 0x21, 0x00


	//----- nvinfo : EIATTR_SPARSE_MMA_MASK
	.align		4
.L_19:
        /*0068*/ 	.byte	0x03, 0x50
        /*006a*/ 	.short	0x0000


	//----- nvinfo : EIATTR_MAXREG_COUNT
	.align		4
        /*006c*/ 	.byte	0x03, 0x1b
        /*006e*/ 	.short	0x00ff


	//----- nvinfo : EIATTR_NUM_BARRIERS
	.align		4
        /*0070*/ 	.byte	0x02, 0x4c
        /*0072*/ 	.byte	0x01
	.zero		1


	//----- nvinfo : EIATTR_MERCURY_ISA_VERSION
	.align		4
        /*0074*/ 	.byte	0x03, 0x5f
        /*0076*/ 	.short	0x0101


	//----- nvinfo : EIATTR_COOP_GROUP_MASK_REGIDS
	.align		4
        /*0078*/ 	.byte	0x04, 0x29
        /*007a*/ 	.short	(.L_21 - .L_20)


	//   ....[0]....
.L_20:
        /*007c*/ 	.word	0xffffffff


	//   ....[1]....
        /*0080*/ 	.word	0xffffffff


	//   ....[2]....
        /*0084*/ 	.word	0xffffffff


	//   ....[3]....
        /*0088*/ 	.word	0xffffffff


	//   ....[4]....
        /*008c*/ 	.word	0xffffffff


	//   ....[5]....
        /*0090*/ 	.word	0xffffffff


	//   ....[6]....
        /*0094*/ 	.word	0xffffffff


	//   ....[7]....
        /*0098*/ 	.word	0xffffffff


	//   ....[8]....
        /*009c*/ 	.word	0xffffffff


	//   ....[9]....
        /*00a0*/ 	.word	0xffffffff


	//   ....[10]....
        /*00a4*/ 	.word	0xffffffff


	//   ....[11]....
        /*00a8*/ 	.word	0xffffffff


	//   ....[12]....
        /*00ac*/ 	.word	0xffffffff


	//   ....[13]....
        /*00b0*/ 	.word	0xffffffff


	//   ....[14]....
        /*00b4*/ 	.word	0xffffffff


	//   ....[15]....
        /*00b8*/ 	.word	0xffffffff


	//   ....[16]....
        /*00bc*/ 	.word	0xffffffff


	//   ....[17]....
        /*00c0*/ 	.word	0xffffffff


	//   ....[18]....
        /*00c4*/ 	.word	0xffffffff


	//   ....[19]....
        /*00c8*/ 	.word	0xffffffff


	//   ....[20]....
        /*00cc*/ 	.word	0xffffffff


	//   ....[21]....
        /*00d0*/ 	.word	0xffffffff


	//   ....[22]....
        /*00d4*/ 	.word	0xffffffff


	//   ....[23]....
        /*00d8*/ 	.word	0xffffffff


	//   ....[24]....
        /*00dc*/ 	.word	0xffffffff


	//   ....[25]....
        /*00e0*/ 	.word	0xffffffff


	//   ....[26]....
        /*00e4*/ 	.word	0xffffffff


	//   ....[27]....
        /*00e8*/ 	.word	0xffffffff


	//   ....[28]....
        /*00ec*/ 	.word	0xffffffff


	//   ....[29]....
        /*00f0*/ 	.word	0xffffffff


	//   ....[30]....
        /*00f4*/ 	.word	0xffffffff


	//   ....[31]....
        /*00f8*/ 	.word	0xffffffff


	//   ....[32]....
        /*00fc*/ 	.word	0xffffffff


	//   ....[33]....
        /*0100*/ 	.word	0xffffffff


	//   ....[34]....
        /*0104*/ 	.word	0xffffffff


	//   ....[35]....
        /*0108*/ 	.word	0xffffffff


	//   ....[36]....
        /*010c*/ 	.word	0xffffffff


	//   ....[37]....
        /*0110*/ 	.word	0xffffffff


	//----- nvinfo : EIATTR_COOP_GROUP_INSTR_OFFSETS
	.align		4
.L_21:
        /*0114*/ 	.byte	0x04, 0x28
        /*0116*/ 	.short	(.L_23 - .L_22)


	//   ....[0]....
.L_22:
        /*0118*/ 	.word	0x00000170


	//   ....[1]....
        /*011c*/ 	.word	0x00000180


	//   ....[2]....
        /*0120*/ 	.word	0x000014e0


	//   ....[3]....
        /*0124*/ 	.word	0x000014f0


	//   ....[4]....
        /*0128*/ 	.word	0x00001530


	//   ....[5]....
        /*012c*/ 	.word	0x00001540


	//   ....[6]....
        /*0130*/ 	.word	0x00001580


	//   ....[7]....
        /*0134*/ 	.word	0x00001590


	//   ....[8]....
        /*0138*/ 	.word	0x000015d0


	//   ....[9]....
        /*013c*/ 	.word	0x000015e0


	//   ....[10]....
        /*0140*/ 	.word	0x00001620


	//   ....[11]....
        /*0144*/ 	.word	0x00001630


	//   ....[12]....
        /*0148*/ 	.word	0x000016a0


	//   ....[13]....
        /*014c*/ 	.word	0x00001720


	//   ....[14]....
        /*0150*/ 	.word	0x00001780


	//   ....[15]....
        /*0154*/ 	.word	0x00001790


	//   ....[16]....
        /*0158*/ 	.word	0x000017d0


	//   ....[17]....
        /*015c*/ 	.word	0x000017e0


	//   ....[18]....
        /*0160*/ 	.word	0x00001820


	//   ....[19]....
        /*0164*/ 	.word	0x00001830


	//   ....[20]....
        /*0168*/ 	.word	0x00001870


	//   ....[21]....
        /*016c*/ 	.word	0x00001880


	//   ....[22]....
        /*0170*/ 	.word	0x000018d0


	//   ....[23]....
        /*0174*/ 	.word	0x000018e0


	//   ....[24]....
        /*0178*/ 	.word	0x00001940


	//   ....[25]....
        /*017c*/ 	.word	0x000019b0


	//   ....[26]....
        /*0180*/ 	.word	0x00001a50


	//   ....[27]....
        /*0184*/ 	.word	0x00001a70


	//   ....[28]....
        /*0188*/ 	.word	0x00001ab0


	//   ....[29]....
        /*018c*/ 	.word	0x00001ac0


	//   ....[30]....
        /*0190*/ 	.word	0x00001b00


	//   ....[31]....
        /*0194*/ 	.word	0x00001b10


	//   ....[32]....
        /*0198*/ 	.word	0x00001b50


	//   ....[33]....
        /*019c*/ 	.word	0x00001b60


	//   ....[34]....
        /*01a0*/ 	.word	0x00001bb0


	//   ....[35]....
        /*01a4*/ 	.word	0x00001bc0


	//   ....[36]....
        /*01a8*/ 	.word	0x00001c10


	//   ....[37]....
        /*01ac*/ 	.word	0x00001c40


	//----- nvinfo : EIATTR_VRC_CTA_INIT_COUNT
	.align		4
.L_23:
        /*01b0*/ 	.byte	0x02, 0x4a
	.zero		1
	.zero		1


	//----- nvinfo : EIATTR_EXIT_INSTR_OFFSETS
	.align		4
        /*01b4*/ 	.byte	0x04, 0x1c
        /*01b6*/ 	.short	(.L_25 - .L_24)


	//   ....[0]....
.L_24:
        /*01b8*/ 	.word	0x000000a0


	//   ....[1]....
        /*01bc*/ 	.word	0x00001340


	//   ....[2]....
        /*01c0*/ 	.word	0x000019d0


	//   ....[3]....
        /*01c4*/ 	.word	0x00001c50


	//----- nvinfo : EIATTR_CRS_STACK_SIZE
	.align		4
.L_25:
        /*01c8*/ 	.byte	0x04, 0x1e
        /*01ca*/ 	.short	(.L_27 - .L_26)
.L_26:
        /*01cc*/ 	.word	0x00000000


	//----- nvinfo : EIATTR_CBANK_PARAM_SIZE
	.align		4
.L_27:
        /*01d0*/ 	.byte	0x03, 0x19
        /*01d2*/ 	.short	0x002c


	//----- nvinfo : EIATTR_PARAM_CBANK
	.align		4
        /*01d4*/ 	.byte	0x04, 0x0a
        /*01d6*/ 	.short	(.L_29 - .L_28)
	.align		4
.L_28:
        /*01d8*/ 	.word	index@(.nv.constant0._Z10knn_kernelPK6float2iS1_iP4Pairi)
        /*01dc*/ 	.short	0x0380
        /*01de*/ 	.short	0x002c


	//----- nvinfo : EIATTR_SW_WAR
	.align		4
.L_29:
        /*01e0*/ 	.byte	0x04, 0x36
        /*01e2*/ 	.short	(.L_31 - .L_30)
.L_30:
        /*01e4*/ 	.word	0x00000008
.L_31:


//--------------------- .nv.callgraph             --------------------------
	.section	.nv.callgraph,"",@"SHT_CUDA_CALLGRAPH"
	.align	4
	.sectionentsize	8
	.align		4
        /*0000*/ 	.word	0x00000000
	.align		4
        /*0004*/ 	.word	0xffffffff
	.align		4
        /*0008*/ 	.word	0x00000000
	.align		4
        /*000c*/ 	.word	0xfffffffe
	.align		4
        /*0010*/ 	.word	0x00000000
	.align		4
        /*0014*/ 	.word	0xfffffffd
	.align		4
        /*0018*/ 	.word	0x00000000
	.align		4
        /*001c*/ 	.word	0xfffffffc


//--------------------- .text._Z10knn_kernelPK6float2iS1_iP4Pairi --------------------------
	.section	.text._Z10knn_kernelPK6float2iS1_iP4Pairi,"ax",@progbits
	.align	128
        .global         _Z10knn_kernelPK6float2iS1_iP4Pairi
        .type           _Z10knn_kernelPK6float2iS1_iP4Pairi,@function
        .size           _Z10knn_kernelPK6float2iS1_iP4Pairi,(.L_x_28 - _Z10knn_kernelPK6float2iS1_iP4Pairi)
        .other          _Z10knn_kernelPK6float2iS1_iP4Pairi,@"STO_CUDA_ENTRY STV_DEFAULT"
_Z10knn_kernelPK6float2iS1_iP4Pairi:
.text._Z10knn_kernelPK6float2iS1_iP4Pairi:
[----:B------:R-:W0:Y:S01]  /*0000*/  LDC R1, c[0x0][0x37c] ;  /* 0x0000df00ff017b82 */ /* 0x000e220000000800 */
[----:B------:R-:W1:Y:S07]  /*0010*/  S2R R16, SR_TID.X ;  /* 0x0000000000107919 */ /* 0x000e6e0000002100 */
[----:B------:R-:W2:Y:S01]  /*0020*/  LDC R15, c[0x0][0x360] ;  /* 0x0000d800ff0f7b82 */ /* 0x000ea20000000800 */
[----:B------:R-:W3:Y:S01]  /*0030*/  LDCU UR5, c[0x0][0x388] ;  /* 0x00007100ff0577ac */ /* 0x000ee20008000800 */
[----:B0-----:R-:W-:-:S06]  /*0040*/  VIADD R1, R1, 0xffffff00 ;  /* 0xffffff0001017836 */ /* 0x001fcc0000000000 */
[----:B------:R-:W0:Y:S01]  /*0050*/  S2UR UR4, SR_CTAID.X ;  /* 0x00000000000479c3 */ /* 0x000e220000002500 */
[----:B--2---:R-:W-:Y:S02]  /*0060*/  SHF.R.U32.HI R3, RZ, 0x5, R15 ;  /* 0x00000005ff037819 */ /* 0x004fe4000001160f */
[----:B-1----:R-:W-:-:S05]  /*0070*/  SHF.R.U32.HI R14, RZ, 0x5, R16 ;  /* 0x00000005ff0e7819 */ /* 0x002fca0000011610 */
[----:B0-----:R-:W-:-:S05]  /*0080*/  IMAD R14, R3, UR4, R14 ;  /* 0x00000004030e7c24 */ /* 0x001fca000f8e020e */
[----:B---3--:R-:W-:-:S13]  /*0090*/  ISETP.GE.AND P0, PT, R14, UR5, PT ;  /* 0x000000050e007c0c */ /* 0x008fda000bf06270 */
[----:B------:R-:W-:Y:S05]  /*00a0*/  @P0 EXIT ;  /* 0x000000000000094d */ /* 0x000fea0003800000 */
[----:B------:R-:W-:Y:S01]  /*00b0*/  LOP3.LUT R12, R16, 0x1f, RZ, 0xc0, !PT ;  /* 0x0000001f100c7812 */ /* 0x000fe200078ec0ff */
[----:B------:R-:W0:Y:S01]  /*00c0*/  LDCU.64 UR6, c[0x0][0x358] ;  /* 0x00006b00ff0677ac */ /* 0x000e220008000a00 */
[----:B------:R-:W1:Y:S02]  /*00d0*/  LDC R3, c[0x0][0x3a8] ;  /* 0x0000ea00ff037b82 */ /* 0x000e640000000800 */
[----:B------:R-:W-:-:S13]  /*00e0*/  ISETP.NE.AND P0, PT, R12, RZ, PT ;  /* 0x000000ff0c00720c */ /* 0x000fda0003f05270 */
[----:B------:R-:W2:Y:S02]  /*00f0*/  @!P0 LDC.64 R4, c[0x0][0x380] ;  /* 0x0000e000ff048b82 */ /* 0x000ea40000000a00 */
[----:B--2---:R-:W-:-:S05]  /*0100*/  @!P0 IMAD.WIDE R4, R14, 0x8, R4 ;  /* 0x000000080e048825 */ /* 0x004fca00078e0204 */
[----:B0-----:R-:W2:Y:S01]  /*0110*/  @!P0 LDG.E.64 R6, desc[UR6][R4.64] ;  /* 0x0000000604068981 */ /* 0x001ea2000c1e1b00 */
[----:B-1----:R-:W-:Y:S02]  /*0120*/  ISETP.GE.AND P0, PT, R3, 0x20, PT ;  /* 0x000000200300780c */ /* 0x002fe40003f06270 */
[----:B------:R-:W-:-:S04]  /*0130*/  SHF.R.S32.HI R0, RZ, 0x1f, R3 ;  /* 0x0000001fff007819 */ /* 0x000fc80000011403 */
[----:B------:R-:W-:Y:S01]  /*0140*/  LEA.HI R0, R0, R3, RZ, 0x5 ;  /* 0x0000000300007211 */ /* 0x000fe200078f28ff */
[----:B------:R-:W-:-:S03]  /*0150*/  VIADD R3, R1, 0x80 ;  /* 0x0000008001037836 */ /* 0x000fc60000000000 */
[----:B------:R-:W-:Y:S01]  /*0160*/  SHF.R.S32.HI R0, RZ, 0x5, R0 ;  /* 0x00000005ff007819 */ /* 0x000fe20000011400 */
[----:B--2---:R0:W1:Y:S04]  /*0170*/  SHFL.IDX PT, R13, R6, RZ, 0x1f ;  /* 0x00001fff060d7589 */ /* 0x00406800000e0000 */
[----:B------:R0:W2:Y:S01]  /*0180*/  SHFL.IDX PT, R2, R7, RZ, 0x1f ;  /* 0x00001fff07027589 */ /* 0x0000a200000e0000 */
[----:B------:R-:W-:Y:S05]  /*0190*/  @!P0 BRA `(.L_x_0) ;  /* 0x0000000400448947 */ /* 0x000fea0003800000 */
[C---:B------:R-:W-:Y:S01]  /*01a0*/  VIADD R4, R0.reuse, 0xffffffff ;  /* 0xffffffff00047836 */ /* 0x040fe20000000000 */
[----:B------:R-:W-:Y:S01]  /*01b0*/  LOP3.LUT R20, R0, 0xf, RZ, 0xc0, !PT ;  /* 0x0000000f00147812 */ /* 0x000fe200078ec0ff */
[----:B------:R-:W-:-:S03]  /*01c0*/  IMAD.MOV.U32 R18, RZ, RZ, RZ ;  /* 0x000000ffff127224 */ /* 0x000fc600078e00ff */
[----:B------:R-:W-:Y:S02]  /*01d0*/  ISETP.GE.U32.AND P0, PT, R4, 0xf, PT ;  /* 0x0000000f0400780c */ /* 0x000fe40003f06070 */
[----:B------:R-:W-:-:S11]  /*01e0*/  ISETP.NE.AND P1, PT, R20, RZ, PT ;  /* 0x000000ff1400720c */ /* 0x000fd60003f25270 */
[----:B------:R-:W-:Y:S05]  /*01f0*/  @!P0 BRA `(.L_x_1) ;  /* 0x0000000000588947 */ /* 0x000fea0003800000 */
[----:B------:R-:W-:Y:S01]  /*0200*/  LOP3.LUT R18, R0, 0x3fffff0, RZ, 0xc0, !PT ;  /* 0x03fffff000127812 */ /* 0x000fe200078ec0ff */
[----:B------:R-:W-:Y:S01]  /*0210*/  IMAD.MOV.U32 R17, RZ, RZ, RZ ;  /* 0x000000ffff117224 */ /* 0x000fe200078e00ff */
[----:B0-----:R-:W-:Y:S01]  /*0220*/  MOV R6, 0x7f7fffff ;  /* 0x7f7fffff00067802 */ /* 0x001fe20000000f00 */
[----:B------:R-:W-:Y:S02]  /*0230*/  IMAD.MOV.U32 R4, RZ, RZ, 0x7f7fffff ;  /* 0x7f7fffffff047424 */ /* 0x000fe400078e00ff */
[----:B------:R-:W-:Y:S02]  /*0240*/  IMAD.MOV.U32 R5, RZ, RZ, 0x7f7fffff ;  /* 0x7f7fffffff057424 */ /* 0x000fe400078e00ff */
[----:B------:R-:W-:Y:S02]  /*0250*/  IMAD.MOV.U32 R7, RZ, RZ, 0x7f7fffff ;  /* 0x7f7fffffff077424 */ /* 0x000fe400078e00ff */
[----:B------:R-:W-:Y:S02]  /*0260*/  IMAD.MOV.U32 R8, RZ, RZ, -0x1 ;  /* 0xffffffffff087424 */ /* 0x000fe400078e00ff */
[----:B------:R-:W-:-:S02]  /*0270*/  IMAD.MOV.U32 R9, RZ, RZ, -0x1 ;  /* 0xffffffffff097424 */ /* 0x000fc400078e00ff */
[----:B------:R-:W-:Y:S02]  /*0280*/  IMAD.MOV.U32 R10, RZ, RZ, -0x1 ;  /* 0xffffffffff0a7424 */ /* 0x000fe400078e00ff */
[----:B------:R-:W-:-:S07]  /*0290*/  IMAD.MOV.U32 R11, RZ, RZ, -0x1 ;  /* 0xffffffffff0b7424 */ /* 0x000fce00078e00ff */
.L_x_2:
[C---:B---3--:R-:W-:Y:S01]  /*02a0*/  IMAD R19, R17.reuse, 0x4, R1 ;  /* 0x0000000411137824 */ /* 0x048fe200078e0201 */
[----:B------:R-:W-:-:S04]  /*02b0*/  IADD3 R17, PT, PT, R17, 0x10, RZ ;  /* 0x0000001011117810 */ /* 0x000fc80007ffe0ff */
[----:B------:R3:W-:Y:S01]  /*02c0*/  STL.128 [R19], R4 ;  /* 0x0000000413007387 */ /* 0x0007e20000100c00 */
[----:B------:R-:W-:-:S03]  /*02d0*/  ISETP.NE.AND P0, PT, R17, R18, PT ;  /* 0x000000121100720c */ /* 0x000fc60003f05270 */
[----:B------:R3:W-:Y:S04]  /*02e0*/  STL.128 [R19+0x80], R8 ;  /* 0x0000800813007387 */ /* 0x0007e80000100c00 */
[----:B------:R3:W-:Y:S04]  /*02f0*/  STL.128 [R19+0x10], R4 ;  /* 0x0000100413007387 */ /* 0x0007e80000100c00 */
[----:B------:R3:W-:Y:S04]  /*0300*/  STL.128 [R19+0x90], R8 ;  /* 0x0000900813007387 */ /* 0x0007e80000100c00 */
[----:B------:R3:W-:Y:S04]  /*0310*/  STL.128 [R19+0x20], R4 ;  /* 0x0000200413007387 */ /* 0x0007e80000100c00 */
[----:B------:R3:W-:Y:S04]  /*0320*/  STL.128 [R19+0xa0], R8 ;  /* 0x0000a00813007387 */ /* 0x0007e80000100c00 */
[----:B------:R3:W-:Y:S04]  /*0330*/  STL.128 [R19+0x30], R4 ;  /* 0x0000300413007387 */ /* 0x0007e80000100c00 */
[----:B------:R3:W-:Y:S01]  /*0340*/  STL.128 [R19+0xb0], R8 ;  /* 0x0000b00813007387 */ /* 0x0007e20000100c00 */
[----:B------:R-:W-:Y:S05]  /*0350*/  @P0 BRA `(.L_x_2) ;  /* 0xfffffffc00d00947 */ /* 0x000fea000383ffff */
.L_x_1:
[----:B------:R-:W-:Y:S05]  /*0360*/  @!P1 BRA `(.L_x_0) ;  /* 0x0000000000d09947 */ /* 0x000fea0003800000 */
[----:B------:R-:W-:Y:S02]  /*0370*/  ISETP.GE.U32.AND P0, PT, R20, 0x8, PT ;  /* 0x000000081400780c */ /* 0x000fe40003f06070 */
[----:B0--3--:R-:W-:-:S04]  /*0380*/  LOP3.LUT R6, R0, 0x7, RZ, 0xc0, !PT ;  /* 0x0000000700067812 */ /* 0x009fc800078ec0ff */
[----:B------:R-:W-:-:S07]  /*0390*/  ISETP.NE.AND P1, PT, R6, RZ, PT ;  /* 0x000000ff0600720c */ /* 0x000fce0003f25270 */
[----:B------:R-:W-:Y:S06]  /*03a0*/  @!P0 BRA `(.L_x_3) ;  /* 0x0000000000508947 */ /* 0x000fec0003800000 */
[C---:B------:R-:W-:Y:S02]  /*03b0*/  IMAD R4, R18.reuse, 0x4, R1 ;  /* 0x0000000412047824 */ /* 0x040fe400078e0201 */
[----:B------:R-:W-:Y:S02]  /*03c0*/  IMAD.MOV.U32 R5, RZ, RZ, 0x7f7fffff ;  /* 0x7f7fffffff057424 */ /* 0x000fe400078e00ff */
[----:B------:R-:W-:Y:S02]  /*03d0*/  IMAD.MOV.U32 R7, RZ, RZ, -0x1 ;  /* 0xffffffffff077424 */ /* 0x000fe400078e00ff */
[----:B------:R-:W-:Y:S01]  /*03e0*/  VIADD R18, R18, 0x8 ;  /* 0x0000000812127836 */ /* 0x000fe20000000000 */
[----:B------:R0:W-:Y:S04]  /*03f0*/  STL [R4], R5 ;  /* 0x0000000504007387 */ /* 0x0001e80000100800 */
[----:B------:R0:W-:Y:S04]  /*0400*/  STL [R4+0x4], R5 ;  /* 0x0000040504007387 */ /* 0x0001e80000100800 */
        /* <DEDUP_REMOVED lines=13> */
[----:B------:R0:W-:Y:S02]  /*04e0*/  STL [R4+0x9c], R7 ;  /* 0x00009c0704007387 */ /* 0x0001e40000100800 */
.L_x_3:
[----:B------:R-:W-:Y:S05]  /*04f0*/  @!P1 BRA `(.L_x_0) ;  /* 0x00000000006c9947 */ /* 0x000fea0003800000 */
[----:B------:R-:W-:Y:S02]  /*0500*/  ISETP.GE.U32.AND P0, PT, R6, 0x4, PT ;  /* 0x000000040600780c */ /* 0x000fe40003f06070 */
[----:B------:R-:W-:-:S04]  /*0510*/  LOP3.LUT R8, R0, 0x3, RZ, 0xc0, !PT ;  /* 0x0000000300087812 */ /* 0x000fc800078ec0ff */
[----:B------:R-:W-:-:S07]  /*0520*/  ISETP.NE.AND P1, PT, R8, RZ, PT ;  /* 0x000000ff0800720c */ /* 0x000fce0003f25270 */
[----:B------:R-:W-:Y:S06]  /*0530*/  @!P0 BRA `(.L_x_4) ;  /* 0x0000000000308947 */ /* 0x000fec0003800000 */
[C---:B0-----:R-:W-:Y:S01]  /*0540*/  IMAD R4, R18.reuse, 0x4, R1 ;  /* 0x0000000412047824 */ /* 0x041fe200078e0201 */
[----:B------:R-:W-:Y:S01]  /*0550*/  MOV R7, 0xffffffff ;  /* 0xffffffff00077802 */ /* 0x000fe20000000f00 */
[----:B------:R-:W-:Y:S02]  /*0560*/  IMAD.MOV.U32 R5, RZ, RZ, 0x7f7fffff ;  /* 0x7f7fffffff057424 */ /* 0x000fe400078e00ff */
[----:B------:R-:W-:Y:S02]  /*0570*/  VIADD R18, R18, 0x4 ;  /* 0x0000000412127836 */ /* 0x000fe40000000000 */
[----:B------:R3:W-:Y:S04]  /*0580*/  STL [R4+0x80], R7 ;  /* 0x0000800704007387 */ /* 0x0007e80000100800 */
[----:B------:R3:W-:Y:S04]  /*0590*/  STL [R4], R5 ;  /* 0x0000000504007387 */ /* 0x0007e80000100800 */
[----:B------:R3:W-:Y:S04]  /*05a0*/  STL [R4+0x4], R5 ;  /* 0x0000040504007387 */ /* 0x0007e80000100800 */
[----:B------:R3:W-:Y:S04]  /*05b0*/  STL [R4+0x8], R5 ;  /* 0x0000080504007387 */ /* 0x0007e80000100800 */
[----:B------:R3:W-:Y:S04]  /*05c0*/  STL [R4+0xc], R5 ;  /* 0x00000c0504007387 */ /* 0x0007e80000100800 */
[----:B------:R3:W-:Y:S04]  /*05d0*/  STL [R4+0x84], R7 ;  /* 0x0000840704007387 */ /* 0x0007e80000100800 */
[----:B------:R3:W-:Y:S04]  /*05e0*/  STL [R4+0x88], R7 ;  /* 0x0000880704007387 */ /* 0x0007e80000100800 */
[----:B------:R3:W-:Y:S02]  /*05f0*/  STL [R4+0x8c], R7 ;  /* 0x00008c0704007387 */ /* 0x0007e40000100800 */
.L_x_4:
[----:B------:R-:W-:Y:S05]  /*0600*/  @!P1 BRA `(.L_x_0) ;  /* 0x0000000000289947 */ /* 0x000fea0003800000 */
[----:B0--3--:R-:W-:Y:S01]  /*0610*/  IMAD.MOV.U32 R5, RZ, RZ, 0x7f7fffff ;  /* 0x7f7fffffff057424 */ /* 0x009fe200078e00ff */
[----:B------:R-:W-:Y:S01]  /*0620*/  UMOV UR4, URZ ;  /* 0x000000ff00047c82 */ /* 0x000fe20008000000 */
[----:B------:R-:W-:-:S07]  /*0630*/  IMAD.MOV.U32 R7, RZ, RZ, -0x1 ;  /* 0xffffffffff077424 */ /* 0x000fce00078e00ff */
.L_x_5:
[C---:B------:R-:W-:Y:S01]  /*0640*/  IMAD R4, R18.reuse, 0x4, R1 ;  /* 0x0000000412047824 */ /* 0x040fe200078e0201 */
[----:B------:R-:W-:Y:S01]  /*0650*/  UIADD3 UR4, UPT, UPT, UR4, 0x1, URZ ;  /* 0x0000000104047890 */ /* 0x000fe2000fffe0ff */
[----:B------:R-:W-:-:S03]  /*0660*/  VIADD R18, R18, 0x1 ;  /* 0x0000000112127836 */ /* 0x000fc60000000000 */
[----:B------:R4:W-:Y:S02]  /*0670*/  STL [R4], R5 ;  /* 0x0000000504007387 */ /* 0x0009e40000100800 */
[----:B------:R-:W-:Y:S02]  /*0680*/  ISETP.NE.AND P0, PT, R8, UR4, PT ;  /* 0x0000000408007c0c */ /* 0x000fe4000bf05270 */
[----:B------:R4:W-:Y:S11]  /*0690*/  STL [R4+0x80], R7 ;  /* 0x0000800704007387 */ /* 0x0009f60000100800 */
[----:B----4-:R-:W-:Y:S05]  /*06a0*/  @P0 BRA `(.L_x_5) ;  /* 0xfffffffc00e40947 */ /* 0x010fea000383ffff */
.L_x_0:
[----:B------:R-:W4:Y:S02]  /*06b0*/  LDCU UR4, c[0x0][0x398] ;  /* 0x00007300ff0477ac */ /* 0x000f240008000800 */
[----:B----4-:R-:W-:-:S09]  /*06c0*/  UISETP.GE.AND UP0, UPT, UR4, 0x1, UPT ;  /* 0x000000010400788c */ /* 0x010fd2000bf06270 */
[----:B------:R-:W-:Y:S05]  /*06d0*/  BRA.U !UP0, `(.L_x_6) ;  /* 0x0000000d08107547 */ /* 0x000fea000b800000 */
[----:B---3--:R-:W-:Y:S02]  /*06e0*/  HFMA2 R11, -RZ, RZ, 0, 0 ;  /* 0x00000000ff0b7431 */ /* 0x008fe400000001ff */
[----:B------:R-:W-:-:S07]  /*06f0*/  IMAD R10, R0, 0x4, R1 ;  /* 0x00000004000a7824 */ /* 0x000fce00078e0201 */
.L_x_24:
[----:B---3--:R-:W3:Y:S01]  /*0700*/  LDCU UR4, c[0x0][0x398] ;  /* 0x00007300ff0477ac */ /* 0x008ee20008000800 */
[----:B------:R-:W-:Y:S01]  /*0710*/  BSSY.RECONVERGENT B0, `(.L_x_7) ;  /* 0x0000014000007945 */ /* 0x000fe20003800200 */
[----:B0--3--:R-:W-:-:S04]  /*0720*/  IADD3 R9, PT, PT, -R11, UR4, RZ ;  /* 0x000000040b097c10 */ /* 0x009fc8000fffe1ff */
[C---:B------:R-:W-:Y:S02]  /*0730*/  ISETP.GT.AND P0, PT, R9.reuse, R16, PT ;  /* 0x000000100900720c */ /* 0x040fe40003f04270 */
[----:B------:R-:W-:-:S11]  /*0740*/  VIMNMX R17, PT, PT, R9, 0x400, PT ;  /* 0x0000040009117848 */ /* 0x000fd60003fe0100 */
[----:B-1---5:R-:W-:Y:S05]  /*0750*/  @!P0 BRA `(.L_x_8) ;  /* 0x00000000003c8947 */ /* 0x022fea0003800000 */
[----:B------:R-:W3:Y:S01]  /*0760*/  S2UR UR5, SR_CgaCtaId ;  /* 0x00000000000579c3 */ /* 0x000ee20000008800 */
[----:B------:R-:W-:Y:S01]  /*0770*/  UMOV UR4, 0x400 ;  /* 0x0000040000047882 */ /* 0x000fe20000000000 */
[----:B0-----:R-:W-:Y:S02]  /*0780*/  IMAD.IADD R7, R16, 0x1, R11 ;  /* 0x0000000110077824 */ /* 0x001fe400078e020b */
[----:B------:R-:W-:-:S04]  /*0790*/  IMAD.MOV.U32 R18, RZ, RZ, R16 ;  /* 0x000000ffff127224 */ /* 0x000fc800078e0010 */
[----:B------:R-:W0:Y:S01]  /*07a0*/  LDC.64 R4, c[0x0][0x390] ;  /* 0x0000e400ff047b82 */ /* 0x000e220000000a00 */
[----:B---3--:R-:W-:-:S06]  /*07b0*/  ULEA UR4, UR5, UR4, 0x18 ;  /* 0x0000000405047291 */ /* 0x008fcc000f8ec0ff */
[----:B------:R-:W-:Y:S01]  /*07c0*/  LEA R8, R16, UR4, 0x3 ;  /* 0x0000000410087c11 */ /* 0x000fe2000f8e18ff */
[----:B0-----:R-:W-:-:S07]  /*07d0*/  IMAD.WIDE.U32 R4, R7, 0x8, R4 ;  /* 0x0000000807047825 */ /* 0x001fce00078e0004 */
.L_x_9:
[----:B------:R0:W3:Y:S01]  /*07e0*/  LDG.E.64 R6, desc[UR6][R4.64] ;  /* 0x0000000604067981 */ /* 0x0000e2000c1e1b00 */
[----:B------:R-:W-:-:S05]  /*07f0*/  IMAD.IADD R18, R15, 0x1, R18 ;  /* 0x000000010f127824 */ /* 0x000fca00078e0212 */
[----:B------:R-:W-:Y:S01]  /*0800*/  ISETP.GE.AND P0, PT, R18, R17, PT ;  /* 0x000000111200720c */ /* 0x000fe20003f06270 */
[C---:B0-----:R-:W-:Y:S01]  /*0810*/  IMAD.WIDE.U32 R4, R15.reuse, 0x8, R4 ;  /* 0x000000080f047825 */ /* 0x041fe200078e0004 */
[----:B---3--:R0:W-:Y:S03]  /*0820*/  STS.64 [R8], R6 ;  /* 0x0000000608007388 */ /* 0x0081e60000000a00 */
[----:B0-----:R-:W-:-:S08]  /*0830*/  IMAD R8, R15, 0x8, R8 ;  /* 0x000000080f087824 */ /* 0x001fd000078e0208 */
[----:B------:R-:W-:Y:S05]  /*0840*/  @!P0 BRA `(.L_x_9) ;  /* 0xfffffffc00e48947 */ /* 0x000fea000383ffff */
.L_x_8:
[----:B------:R-:W-:Y:S05]  /*0850*/  BSYNC.RECONVERGENT B0 ;  /* 0x0000000000007941 */ /* 0x000fea0003800200 */
.L_x_7:
[----:B------:R-:W-:Y:S01]  /*0860*/  BAR.SYNC.DEFER_BLOCKING 0x0 ;  /* 0x0000000000007b1d */ /* 0x000fe20000010000 */
[----:B------:R-:W-:-:S05]  /*0870*/  ISETP.GT.AND P0, PT, R9, R12, PT ;  /* 0x0000000c0900720c */ /* 0x000fca0003f04270 */
[----:B------:R-:W-:Y:S08]  /*0880*/  BSSY.RECONVERGENT B0, `(.L_x_10) ;  /* 0x00000a4000007945 */ /* 0x000ff00003800200 */
[----:B------:R-:W-:Y:S05]  /*0890*/  @!P0 BRA `(.L_x_11) ;  /* 0x0000000800888947 */ /* 0x000fea0003800000 */
[----:B------:R-:W3:Y:S02]  /*08a0*/  LDCU UR4, c[0x0][0x3a8] ;  /* 0x00007500ff0477ac */ /* 0x000ee40008000800 */
[----:B---3--:R-:W-:-:S09]  /*08b0*/  UISETP.GE.AND UP0, UPT, UR4, 0x40, UPT ;  /* 0x000000400400788c */ /* 0x008fd2000bf06270 */
[----:B------:R-:W-:Y:S05]  /*08c0*/  BRA.U !UP0, `(.L_x_12) ;  /* 0x0000000108ac7547 */ /* 0x000fea000b800000 */
[----:B0-----:R-:W-:-:S07]  /*08d0*/  IMAD.MOV.U32 R6, RZ, RZ, R12 ;  /* 0x000000ffff067224 */ /* 0x001fce00078e000c */
.L_x_18:
[----:B------:R-:W3:Y:S01]  /*08e0*/  LDL R9, [R10+-0x4] ;  /* 0xfffffc000a097983 */ /* 0x000ee20000100800 */
[----:B0-----:R-:W0:Y:S01]  /*08f0*/  S2UR UR5, SR_CgaCtaId ;  /* 0x00000000000579c3 */ /* 0x001e220000008800 */
[----:B------:R-:W-:Y:S01]  /*0900*/  UMOV UR4, 0x400 ;  /* 0x0000040000047882 */ /* 0x000fe20000000000 */
[----:B------:R-:W-:Y:S01]  /*0910*/  BSSY.RECONVERGENT B1, `(.L_x_13) ;  /* 0x0000022000017945 */ /* 0x000fe20003800200 */
[----:B0-----:R-:W-:-:S06]  /*0920*/  ULEA UR4, UR5, UR4, 0x18 ;  /* 0x0000000405047291 */ /* 0x001fcc000f8ec0ff */
[----:B-1----:R-:W-:-:S06]  /*0930*/  LEA R4, R6, UR4, 0x3 ;  /* 0x0000000406047c11 */ /* 0x002fcc000f8e18ff */
[----:B------:R-:W2:Y:S02]  /*0940*/  LDS.64 R4, [R4] ;  /* 0x0000000004047984 */ /* 0x000ea40000000a00 */
[----:B--2---:R-:W-:Y:S01]  /*0950*/  FADD R7, -R2, R5 ;  /* 0x0000000502077221 */ /* 0x004fe20000000100 */
[----:B-1----:R-:W-:-:S03]  /*0960*/  FADD R5, -R13, R4 ;  /* 0x000000040d057221 */ /* 0x002fc60000000100 */
[----:B------:R-:W-:-:S04]  /*0970*/  FMUL R8, R7, R7 ;  /* 0x0000000707087220 */ /* 0x000fc80000400000 */
[----:B------:R-:W-:-:S05]  /*0980*/  FFMA R18, R5, R5, R8 ;  /* 0x0000000505127223 */ /* 0x000fca0000000008 */
[----:B---3--:R-:W-:-:S13]  /*0990*/  FSETP.GEU.AND P0, PT, R18, R9, PT ;  /* 0x000000091200720b */ /* 0x008fda0003f0e000 */
[----:B------:R-:W-:Y:S05]  /*09a0*/  @P0 BRA `(.L_x_14) ;  /* 0x0000000000600947 */ /* 0x000fea0003800000 */
[----:B------:R-:W-:Y:S01]  /*09b0*/  BSSY.RECONVERGENT B2, `(.L_x_15) ;  /* 0x0000013000027945 */ /* 0x000fe20003800200 */
[----:B------:R-:W-:Y:S01]  /*09c0*/  VIADD R4, R0, 0xffffffff ;  /* 0xffffffff00047836 */ /* 0x000fe20000000000 */
[----:B------:R-:W-:-:S07]  /*09d0*/  MOV R5, R0 ;  /* 0x0000000000057202 */ /* 0x000fce0000000f00 */
.L_x_17:
[----:B0-----:R-:W-:-:S04]  /*09e0*/  VIADD R8, R5, 0xfffffffe ;  /* 0xfffffffe05087836 */ /* 0x001fc80000000000 */
[----:B------:R-:W-:-:S05]  /*09f0*/  IMAD R5, R8, 0x4, R1 ;  /* 0x0000000408057824 */ /* 0x000fca00078e0201 */
[----:B------:R-:W2:Y:S02]  /*0a00*/  LDL R19, [R5] ;  /* 0x0000000005137983 */ /* 0x000ea40000100800 */
[----:B--2---:R-:W-:-:S13]  /*0a10*/  FSETP.GT.AND P0, PT, R19, R18, PT ;  /* 0x000000121300720b */ /* 0x004fda0003f04000 */
[----:B------:R-:W-:Y:S05]  /*0a20*/  @!P0 BRA `(.L_x_16) ;  /* 0x00000000002c8947 */ /* 0x000fea0003800000 */
[----:B------:R-:W-:Y:S02]  /*0a30*/  IMAD R7, R4, 0x4, R1 ;  /* 0x0000000404077824 */ /* 0x000fe400078e0201 */
[----:B------:R-:W-:-:S03]  /*0a40*/  IMAD R8, R8, 0x4, R3 ;  /* 0x0000000408087824 */ /* 0x000fc600078e0203 */
[----:B------:R0:W-:Y:S04]  /*0a50*/  STL [R7], R19 ;  /* 0x0000001307007387 */ /* 0x0001e80000100800 */
[----:B------:R-:W2:Y:S01]  /*0a60*/  LDL R8, [R8] ;  /* 0x0000000008087983 */ /* 0x000ea20000100800 */
[C---:B------:R-:W-:Y:S01]  /*0a70*/  ISETP.GT.AND P0, PT, R4.reuse, 0x1, PT ;  /* 0x000000010400780c */ /* 0x040fe20003f04270 */
[----:B------:R-:W-:Y:S02]  /*0a80*/  VIADD R9, R4, 0xffffffff ;  /* 0xffffffff04097836 */ /* 0x000fe40000000000 */
[----:B------:R-:W-:-:S03]  /*0a90*/  IMAD.MOV.U32 R5, RZ, RZ, R4 ;  /* 0x000000ffff057224 */ /* 0x000fc600078e0004 */
[----:B------:R-:W-:Y:S01]  /*0aa0*/  MOV R4, R9 ;  /* 0x0000000900047202 */ /* 0x000fe20000000f00 */
[----:B--2---:R0:W-:Y:S06]  /*0ab0*/  STL [R7+0x80], R8 ;  /* 0x0000800807007387 */ /* 0x0041ec0000100800 */
[----:B------:R-:W-:Y:S05]  /*0ac0*/  @P0 BRA `(.L_x_17) ;  /* 0xfffffffc00c40947 */ /* 0x000fea000383ffff */
[----:B------:R-:W-:-:S07]  /*0ad0*/  IMAD.MOV.U32 R4, RZ, RZ, R9 ;  /* 0x000000ffff047224 */ /* 0x000fce00078e0009 */
.L_x_16:
[----:B------:R-:W-:Y:S05]  /*0ae0*/  BSYNC.RECONVERGENT B2 ;  /* 0x0000000000027941 */ /* 0x000fea0003800200 */
.L_x_15:
[----:B------:R-:W-:Y:S02]  /*0af0*/  IMAD R4, R4, 0x4, R1 ;  /* 0x0000000404047824 */ /* 0x000fe400078e0201 */
[----:B------:R-:W-:-:S03]  /*0b00*/  IMAD.IADD R5, R6, 0x1, R11 ;  /* 0x0000000106057824 */ /* 0x000fc600078e020b */
[----:B------:R1:W-:Y:S04]  /*0b10*/  STL [R4], R18 ;  /* 0x0000001204007387 */ /* 0x0003e80000100800 */
[----:B------:R1:W-:Y:S02]  /*0b20*/  STL [R4+0x80], R5 ;  /* 0x0000800504007387 */ /* 0x0003e40000100800 */
.L_x_14:
[----:B------:R-:W-:Y:S05]  /*0b30*/  BSYNC.RECONVERGENT B1 ;  /* 0x0000000000017941 */ /* 0x000fea0003800200 */
.L_x_13:
[----:B------:R-:W-:-:S05]  /*0b40*/  VIADD R6, R6, 0x20 ;  /* 0x0000002006067836 */ /* 0x000fca0000000000 */
[----:B------:R-:W-:-:S13]  /*0b50*/  ISETP.GE.AND P0, PT, R6, R17, PT ;  /* 0x000000110600720c */ /* 0x000fda0003f06270 */
[----:B------:R-:W-:Y:S05]  /*0b60*/  @!P0 BRA `(.L_x_18) ;  /* 0xfffffffc005c8947 */ /* 0x000fea000383ffff */
[----:B------:R-:W-:Y:S05]  /*0b70*/  BRA `(.L_x_11) ;  /* 0x0000000400d07947 */ /* 0x000fea0003800000 */
.L_x_12:
[----:B------:R3:W5:Y:S01]  /*0b80*/  LDL R19, [R10+-0x4] ;  /* 0xfffffc000a137983 */ /* 0x0007620000100800 */
[--C-:B0-----:R-:W-:Y:S01]  /*0b90*/  IMAD.IADD R4, R17, 0x1, -R12.reuse ;  /* 0x0000000111047824 */ /* 0x101fe200078e0a0c */
[----:B------:R-:W-:Y:S01]  /*0ba0*/  BSSY.RECONVERGENT B1, `(.L_x_19) ;  /* 0x000003f000017945 */ /* 0x000fe20003800200 */
[----:B------:R-:W-:Y:S01]  /*0bb0*/  PLOP3.LUT P0, PT, PT, PT, PT, 0x80, 0x8 ;  /* 0x000000000008781c */ /* 0x000fe20003f0f070 */
[----:B------:R-:W-:Y:S02]  /*0bc0*/  IMAD.MOV.U32 R18, RZ, RZ, R12 ;  /* 0x000000ffff127224 */ /* 0x000fe400078e000c */
[----:B------:R-:W-:-:S13]  /*0bd0*/  ISETP.GT.AND P1, PT, R4, 0x60, PT ;  /* 0x000000600400780c */ /* 0x000fda0003f24270 */
[----:B---3--:R-:W-:Y:S05]  /*0be0*/  @!P1 BRA `(.L_x_20) ;  /* 0x0000000000e89947 */ /* 0x008fea0003800000 */
[----:B------:R-:W0:Y:S01]  /*0bf0*/  S2R R5, SR_CgaCtaId ;  /* 0x0000000000057919 */ /* 0x000e220000008800 */
[----:B------:R-:W3:Y:S01]  /*0c00*/  S2UR UR5, SR_CgaCtaId ;  /* 0x00000000000579c3 */ /* 0x000ee20000008800 */
[----:B------:R-:W-:Y:S01]  /*0c10*/  UMOV UR4, 0x400 ;  /* 0x0000040000047882 */ /* 0x000fe20000000000 */
[----:B------:R-:W-:Y:S02]  /*0c20*/  MOV R20, 0x400 ;  /* 0x0000040000147802 */ /* 0x000fe40000000f00 */
[----:B------:R-:W-:Y:S02]  /*0c30*/  PLOP3.LUT P0, PT, PT, PT, PT, 0x8, 0x80 ;  /* 0x000000000080781c */ /* 0x000fe40003f0e170 */
[----:B------:R-:W-:Y:S01]  /*0c40*/  IADD3 R21, PT, PT, R17, -0x60, RZ ;  /* 0xffffffa011157810 */ /* 0x000fe20007ffe0ff */
[----:B---3--:R-:W-:-:S06]  /*0c50*/  ULEA UR4, UR5, UR4, 0x18 ;  /* 0x0000000405047291 */ /* 0x008fcc000f8ec0ff */
[----:B------:R-:W-:Y:S01]  /*0c60*/  IMAD.U32 R7, RZ, RZ, UR4 ;  /* 0x00000004ff077e24 */ /* 0x000fe2000f8e00ff */
[----:B0-----:R-:W-:-:S07]  /*0c70*/  LEA R20, R5, R20, 0x18 ;  /* 0x0000001405147211 */ /* 0x001fce00078ec0ff */
.L_x_21:
[----:B------:R-:W-:-:S05]  /*0c80*/  IMAD R23, R18, 0x8, R7 ;  /* 0x0000000812177824 */ /* 0x000fca00078e0207 */
[----:B------:R-:W2:Y:S04]  /*0c90*/  LDS.64 R8, [R23] ;  /* 0x0000000017087984 */ /* 0x000ea80000000a00 */
[----:B------:R-:W0:Y:S04]  /*0ca0*/  LDS.64 R4, [R23+0x100] ;  /* 0x0001000017047984 */ /* 0x000e280000000a00 */
[----:B------:R-:W3:Y:S01]  /*0cb0*/  LDS.64 R6, [R23+0x200] ;  /* 0x0002000017067984 */ /* 0x000ee20000000a00 */
[----:B--2---:R-:W-:Y:S01]  /*0cc0*/  FADD R9, -R2, R9 ;  /* 0x0000000902097221 */ /* 0x004fe20000000100 */
[----:B-1----:R-:W-:-:S03]  /*0cd0*/  FADD R8, -R13, R8 ;  /* 0x000000080d087221 */ /* 0x002fc60000000100 */
[----:B------:R-:W-:Y:S01]  /*0ce0*/  FMUL R9, R9, R9 ;  /* 0x0000000909097220 */ /* 0x000fe20000400000 */
[----:B0-----:R-:W-:Y:S01]  /*0cf0*/  FADD R5, -R2, R5 ;  /* 0x0000000502057221 */ /* 0x001fe20000000100 */
[----:B------:R-:W-:Y:S02]  /*0d00*/  FADD R4, -R13, R4 ;  /* 0x000000040d047221 */ /* 0x000fe40000000100 */
[----:B------:R-:W-:Y:S01]  /*0d10*/  FFMA R22, R8, R8, R9 ;  /* 0x0000000808167223 */ /* 0x000fe20000000009 */
[----:B------:R-:W-:Y:S01]  /*0d20*/  FMUL R5, R5, R5 ;  /* 0x0000000505057220 */ /* 0x000fe20000400000 */
[----:B------:R-:W0:Y:S01]  /*0d30*/  LDS.64 R8, [R23+0x300] ;  /* 0x0003000017087984 */ /* 0x000e220000000a00 */
[----:B---3--:R-:W-:Y:S01]  /*0d40*/  FADD R7, -R2, R7 ;  /* 0x0000000702077221 */ /* 0x008fe20000000100 */
[----:B------:R-:W-:Y:S01]  /*0d50*/  FADD R6, -R13, R6 ;  /* 0x000000060d067221 */ /* 0x000fe20000000100 */
[----:B-----5:R-:W-:Y:S01]  /*0d60*/  FSETP.GEU.AND P2, PT, R22, R19, PT ;  /* 0x000000131600720b */ /* 0x020fe20003f4e000 */
[----:B------:R-:W-:Y:S01]  /*0d70*/  FFMA R4, R4, R4, R5 ;  /* 0x0000000404047223 */ /* 0x000fe20000000005 */
[----:B------:R-:W-:-:S04]  /*0d80*/  FMUL R5, R7, R7 ;  /* 0x0000000707057220 */ /* 0x000fc80000400000 */
[----:B------:R-:W-:-:S07]  /*0d90*/  FFMA R5, R6, R6, R5 ;  /* 0x0000000606057223 */ /* 0x000fce0000000005 */
[----:B------:R-:W-:Y:S01]  /*0da0*/  @!P2 IMAD.MOV.U32 R19, RZ, RZ, R22 ;  /* 0x000000ffff13a224 */ /* 0x000fe200078e0016 */
[----:B------:R-:W-:Y:S01]  /*0db0*/  @!P2 IADD3 R7, PT, PT, R18, R11, RZ ;  /* 0x0000000b1207a210 */ /* 0x000fe20007ffe0ff */
[----:B------:R-:W-:Y:S01]  /*0dc0*/  @!P2 IMAD R6, R0, 0x4, R3 ;  /* 0x000000040006a824 */ /* 0x000fe200078e0203 */
[----:B------:R-:W-:Y:S02]  /*0dd0*/  @!P2 STL [R10+-0x4], R22 ;  /* 0xfffffc160a00a387 */ /* 0x000fe40000100800 */
[----:B------:R-:W-:Y:S02]  /*0de0*/  FSETP.GEU.AND P3, PT, R4, R19, PT ;  /* 0x000000130400720b */ /* 0x000fe40003f6e000 */
[----:B------:R1:W-:Y:S02]  /*0df0*/  @!P2 STL [R6+-0x4], R7 ;  /* 0xfffffc070600a387 */ /* 0x0003e40000100800 */
[----:B-1----:R-:W-:-:S09]  /*0e00*/  IMAD.MOV.U32 R7, RZ, RZ, R20 ;  /* 0x000000ffff077224 */ /* 0x002fd200078e0014 */
[----:B------:R3:W-:Y:S01]  /*0e10*/  @!P3 STL [R10+-0x4], R4 ;  /* 0xfffffc040a00b387 */ /* 0x0007e20000100800 */
[----:B------:R-:W-:Y:S02]  /*0e20*/  @!P3 IMAD.MOV.U32 R19, RZ, RZ, R4 ;  /* 0x000000ffff13b224 */ /* 0x000fe400078e0004 */
[----:B------:R-:W-:-:S03]  /*0e30*/  @!P3 IMAD R25, R0, 0x4, R3 ;  /* 0x000000040019b824 */ /* 0x000fc600078e0203 */
[----:B------:R-:W-:Y:S01]  /*0e40*/  FSETP.GEU.AND P4, PT, R5, R19, PT ;  /* 0x000000130500720b */ /* 0x000fe20003f8e000 */
[----:B0-----:R-:W-:Y:S01]  /*0e50*/  FADD R9, -R2, R9 ;  /* 0x0000000902097221 */ /* 0x001fe20000000100 */
[----:B------:R-:W-:-:S03]  /*0e60*/  FADD R8, -R13, R8 ;  /* 0x000000080d087221 */ /* 0x000fc60000000100 */
[----:B------:R-:W-:-:S04]  /*0e70*/  FMUL R9, R9, R9 ;  /* 0x0000000909097220 */ /* 0x000fc80000400000 */
[----:B------:R-:W-:Y:S01]  /*0e80*/  FFMA R24, R8, R8, R9 ;  /* 0x0000000808187223 */ /* 0x000fe20000000009 */
[----:B------:R-:W-:-:S03]  /*0e90*/  @!P3 IADD3 R8, PT, PT, R11, 0x20, R18 ;  /* 0x000000200b08b810 */ /* 0x000fc60007ffe012 */
[----:B------:R-:W-:Y:S01]  /*0ea0*/  @!P4 IMAD.MOV.U32 R19, RZ, RZ, R5 ;  /* 0x000000ffff13c224 */ /* 0x000fe200078e0005 */
[C-C-:B------:R-:W-:Y:S01]  /*0eb0*/  @!P4 IADD3 R9, PT, PT, R11.reuse, 0x40, R18.reuse ;  /* 0x000000400b09c810 */ /* 0x140fe20007ffe012 */
[--C-:B------:R-:W-:Y:S01]  /*0ec0*/  @!P4 IMAD R26, R0, 0x4, R3.reuse ;  /* 0x00000004001ac824 */ /* 0x100fe200078e0203 */
[----:B------:R3:W-:Y:S02]  /*0ed0*/  @!P3 STL [R25+-0x4], R8 ;  /* 0xfffffc081900b387 */ /* 0x0007e40000100800 */
[----:B------:R-:W-:Y:S02]  /*0ee0*/  FSETP.GEU.AND P1, PT, R24, R19, PT ;  /* 0x000000131800720b */ /* 0x000fe40003f2e000 */
[----:B------:R3:W-:Y:S04]  /*0ef0*/  @!P4 STL [R10+-0x4], R5 ;  /* 0xfffffc050a00c387 */ /* 0x0007e80000100800 */
[----:B------:R3:W-:Y:S07]  /*0f00*/  @!P4 STL [R26+-0x4], R9 ;  /* 0xfffffc091a00c387 */ /* 0x0007ee0000100800 */
[----:B------:R-:W-:Y:S01]  /*0f10*/  @!P1 IMAD R28, R0, 0x4, R3 ;  /* 0x00000004001c9824 */ /* 0x000fe200078e0203 */
[----:B------:R-:W-:Y:S01]  /*0f20*/  @!P1 IADD3 R23, PT, PT, R11, 0x60, R18 ;  /* 0x000000600b179810 */ /* 0x000fe20007ffe012 */
[----:B------:R3:W-:Y:S01]  /*0f30*/  @!P1 STL [R10+-0x4], R24 ;  /* 0xfffffc180a009387 */ /* 0x0007e20000100800 */
[----:B------:R-:W-:-:S02]  /*0f40*/  VIADD R18, R18, 0x80 ;  /* 0x0000008012127836 */ /* 0x000fc40000000000 */
[----:B------:R-:W-:Y:S01]  /*0f50*/  @!P1 IMAD.MOV.U32 R19, RZ, RZ, R24 ;  /* 0x000000ffff139224 */ /* 0x000fe200078e0018 */
[----:B------:R3:W-:Y:S02]  /*0f60*/  @!P1 STL [R28+-0x4], R23 ;  /* 0xfffffc171c009387 */ /* 0x0007e40000100800 */
[----:B------:R-:W-:-:S13]  /*0f70*/  ISETP.GE.AND P2, PT, R18, R21, PT ;  /* 0x000000151200720c */ /* 0x000fda0003f46270 */
[----:B---3--:R-:W-:Y:S05]  /*0f80*/  @!P2 BRA `(.L_x_21) ;  /* 0xfffffffc003ca947 */ /* 0x008fea000383ffff */
.L_x_20:
[----:B------:R-:W-:Y:S05]  /*0f90*/  BSYNC.RECONVERGENT B1 ;  /* 0x0000000000017941 */ /* 0x000fea0003800200 */
.L_x_19:
[----:B------:R-:W-:Y:S01]  /*0fa0*/  IADD3 R4, PT, PT, R17, -R18, RZ ;  /* 0x8000001211047210 */ /* 0x000fe20007ffe0ff */
[----:B------:R-:W-:Y:S03]  /*0fb0*/  BSSY.RECONVERGENT B1, `(.L_x_22) ;  /* 0x0000020000017945 */ /* 0x000fe60003800200 */
[----:B------:R-:W-:-:S13]  /*0fc0*/  ISETP.GT.AND P1, PT, R4, 0x20, PT ;  /* 0x000000200400780c */ /* 0x000fda0003f24270 */
[----:B------:R-:W-:Y:S05]  /*0fd0*/  @!P1 BRA `(.L_x_23) ;  /* 0x0000000000749947 */ /* 0x000fea0003800000 */
[----:B------:R-:W0:Y:S01]  /*0fe0*/  S2UR UR5, SR_CgaCtaId ;  /* 0x00000000000579c3 */ /* 0x000e220000008800 */
[----:B------:R-:W-:Y:S02]  /*0ff0*/  UMOV UR4, 0x400 ;  /* 0x0000040000047882 */ /* 0x000fe40000000000 */
[----:B0-----:R-:W-:-:S06]  /*1000*/  ULEA UR4, UR5, UR4, 0x18 ;  /* 0x0000000405047291 */ /* 0x001fcc000f8ec0ff */
[----:B------:R-:W-:-:S05]  /*1010*/  LEA R8, R18, UR4, 0x3 ;  /* 0x0000000412087c11 */ /* 0x000fca000f8e18ff */
[----:B------:R-:W2:Y:S04]  /*1020*/  LDS.64 R4, [R8] ;  /* 0x0000000008047984 */ /* 0x000ea80000000a00 */
[----:B------:R-:W0:Y:S01]  /*1030*/  LDS.64 R6, [R8+0x100] ;  /* 0x0001000008067984 */ /* 0x000e220000000a00 */
[----:B--2---:R-:W-:Y:S01]  /*1040*/  FADD R5, -R2, R5 ;  /* 0x0000000502057221 */ /* 0x004fe20000000100 */
[----:B-1----:R-:W-:-:S03]  /*1050*/  FADD R4, -R13, R4 ;  /* 0x000000040d047221 */ /* 0x002fc60000000100 */
[----:B------:R-:W-:Y:S01]  /*1060*/  FMUL R5, R5, R5 ;  /* 0x0000000505057220 */ /* 0x000fe20000400000 */
[----:B0-----:R-:W-:Y:S01]  /*1070*/  FADD R7, -R2, R7 ;  /* 0x0000000702077221 */ /* 0x001fe20000000100 */
[----:B------:R-:W-:Y:S02]  /*1080*/  FADD R6, -R13, R6 ;  /* 0x000000060d067221 */ /* 0x000fe40000000100 */
[----:B------:R-:W-:Y:S01]  /*1090*/  FFMA R9, R4, R4, R5 ;  /* 0x0000000404097223 */ /* 0x000fe20000000005 */
[----:B------:R-:W-:-:S04]  /*10a0*/  FMUL R7, R7, R7 ;  /* 0x0000000707077220 */ /* 0x000fc80000400000 */
[----:B-----5:R-:W-:Y:S01]  /*10b0*/  FSETP.GEU.AND P0, PT, R9, R19, PT ;  /* 0x000000130900720b */ /* 0x020fe20003f0e000 */
[----:B------:R-:W-:Y:S01]  /*10c0*/  FFMA R7, R6, R6, R7 ;  /* 0x0000000606077223 */ /* 0x000fe20000000007 */
[----:B------:R-:W-:-:S11]  /*10d0*/  VIADD R6, R18, 0x20 ;  /* 0x0000002012067836 */ /* 0x000fd60000000000 */
[----:B------:R-:W-:Y:S01]  /*10e0*/  @!P0 IMAD.MOV.U32 R19, RZ, RZ, R9 ;  /* 0x000000ffff138224 */ /* 0x000fe200078e0009 */
[----:B------:R0:W-:Y:S01]  /*10f0*/  @!P0 STL [R10+-0x4], R9 ;  /* 0xfffffc090a008387 */ /* 0x0001e20000100800 */
[----:B------:R-:W-:Y:S02]  /*1100*/  @!P0 IMAD.IADD R4, R18, 0x1, R11 ;  /* 0x0000000112048824 */ /* 0x000fe400078e020b */
[----:B------:R-:W-:Y:S01]  /*1110*/  @!P0 IMAD R21, R0, 0x4, R3 ;  /* 0x0000000400158824 */ /* 0x000fe200078e0203 */
[----:B------:R-:W-:Y:S01]  /*1120*/  FSETP.GEU.AND P1, PT, R7, R19, PT ;  /* 0x000000130700720b */ /* 0x000fe20003f2e000 */
[----:B------:R-:W-:-:S03]  /*1130*/  VIADD R18, R6, 0x20 ;  /* 0x0000002006127836 */ /* 0x000fc60000000000 */
[----:B------:R0:W-:Y:S01]  /*1140*/  @!P0 STL [R21+-0x4], R4 ;  /* 0xfffffc0415008387 */ /* 0x0001e20000100800 */
[----:B------:R-:W-:-:S08]  /*1150*/  PLOP3.LUT P0, PT, PT, PT, PT, 0x8, 0x80 ;  /* 0x000000000080781c */ /* 0x000fd00003f0e170 */
[----:B------:R-:W-:Y:S01]  /*1160*/  @!P1 IMAD R8, R0, 0x4, R3 ;  /* 0x0000000400089824 */ /* 0x000fe200078e0203 */
[----:B------:R0:W-:Y:S01]  /*1170*/  @!P1 STL [R10+-0x4], R7 ;  /* 0xfffffc070a009387 */ /* 0x0001e20000100800 */
[----:B------:R-:W-:Y:S01]  /*1180*/  @!P1 IMAD.IADD R5, R6, 0x1, R11 ;  /* 0x0000000106059824 */ /* 0x000fe200078e020b */
[----:B------:R-:W-:-:S04]  /*1190*/  @!P1 MOV R19, R7 ;  /* 0x0000000700139202 */ /* 0x000fc80000000f00 */
[----:B------:R0:W-:Y:S03]  /*11a0*/  @!P1 STL [R8+-0x4], R5 ;  /* 0xfffffc0508009387 */ /* 0x0001e60000100800 */
.L_x_23:
[----:B------:R-:W-:Y:S05]  /*11b0*/  BSYNC.RECONVERGENT B1 ;  /* 0x0000000000017941 */ /* 0x000fea0003800200 */
.L_x_22:
[----:B------:R-:W-:-:S13]  /*11c0*/  ISETP.LT.OR P0, PT, R18, R17, P0 ;  /* 0x000000111200720c */ /* 0x000fda0000701670 */
[----:B------:R-:W-:Y:S05]  /*11d0*/  @!P0 BRA `(.L_x_11) ;  /* 0x0000000000388947 */ /* 0x000fea0003800000 */
[----:B------:R-:W3:Y:S01]  /*11e0*/  S2UR UR5, SR_CgaCtaId ;  /* 0x00000000000579c3 */ /* 0x000ee20000008800 */
[----:B------:R-:W-:Y:S02]  /*11f0*/  UMOV UR4, 0x400 ;  /* 0x0000040000047882 */ /* 0x000fe40000000000 */
[----:B---3--:R-:W-:-:S06]  /*1200*/  ULEA UR4, UR5, UR4, 0x18 ;  /* 0x0000000405047291 */ /* 0x008fcc000f8ec0ff */
[----:B0-----:R-:W-:-:S06]  /*1210*/  LEA R4, R18, UR4, 0x3 ;  /* 0x0000000412047c11 */ /* 0x001fcc000f8e18ff */
[----:B------:R-:W2:Y:S02]  /*1220*/  LDS.64 R4, [R4] ;  /* 0x0000000004047984 */ /* 0x000ea40000000a00 */
[----:B--2---:R-:W-:Y:S01]  /*1230*/  FADD R6, -R2, R5 ;  /* 0x0000000502067221 */ /* 0x004fe20000000100 */
[----:B-1----:R-:W-:-:S03]  /*1240*/  FADD R5, -R13, R4 ;  /* 0x000000040d057221 */ /* 0x002fc60000000100 */
[----:B------:R-:W-:-:S04]  /*1250*/  FMUL R6, R6, R6 ;  /* 0x0000000606067220 */ /* 0x000fc80000400000 */
[----:B------:R-:W-:-:S05]  /*1260*/  FFMA R6, R5, R5, R6 ;  /* 0x0000000505067223 */ /* 0x000fca0000000006 */
[----:B-----5:R-:W-:-:S13]  /*1270*/  FSETP.GEU.AND P0, PT, R6, R19, PT ;  /* 0x000000130600720b */ /* 0x020fda0003f0e000 */
[----:B------:R-:W-:Y:S01]  /*1280*/  @!P0 IMAD.IADD R5, R18, 0x1, R11 ;  /* 0x0000000112058824 */ /* 0x000fe200078e020b */
[----:B------:R3:W-:Y:S01]  /*1290*/  @!P0 STL [R10+-0x4], R6 ;  /* 0xfffffc060a008387 */ /* 0x0007e20000100800 */
[----:B------:R-:W-:-:S05]  /*12a0*/  @!P0 IMAD R8, R0, 0x4, R3 ;  /* 0x0000000400088824 */ /* 0x000fca00078e0203 */
[----:B------:R3:W-:Y:S02]  /*12b0*/  @!P0 STL [R8+-0x4], R5 ;  /* 0xfffffc0508008387 */ /* 0x0007e40000100800 */
.L_x_11:
[----:B------:R-:W-:Y:S05]  /*12c0*/  BSYNC.RECONVERGENT B0 ;  /* 0x0000000000007941 */ /* 0x000fea0003800200 */
.L_x_10:
[----:B------:R-:W4:Y:S01]  /*12d0*/  LDCU UR4, c[0x0][0x398] ;  /* 0x00007300ff0477ac */ /* 0x000f220008000800 */
[----:B------:R-:W-:Y:S01]  /*12e0*/  VIADD R11, R11, 0x400 ;  /* 0x000004000b0b7836 */ /* 0x000fe20000000000 */
[----:B------:R-:W-:Y:S04]  /*12f0*/  BAR.SYNC.DEFER_BLOCKING 0x0 ;  /* 0x0000000000007b1d */ /* 0x000fe80000010000 */
[----:B----4-:R-:W-:-:S13]  /*1300*/  ISETP.GE.AND P0, PT, R11, UR4, PT ;  /* 0x000000040b007c0c */ /* 0x010fda000bf06270 */
[----:B------:R-:W-:Y:S05]  /*1310*/  @!P0 BRA `(.L_x_24) ;  /* 0xfffffff000f88947 */ /* 0x000fea000383ffff */
.L_x_6:
[----:B------:R-:W4:Y:S02]  /*1320*/  LDC R3, c[0x0][0x3a8] ;  /* 0x0000ea00ff037b82 */ /* 0x000f240000000800 */
[----:B----4-:R-:W-:-:S13]  /*1330*/  ISETP.GE.AND P0, PT, R3, 0x1, PT ;  /* 0x000000010300780c */ /* 0x010fda0003f06270 */
[----:B------:R-:W-:Y:S05]  /*1340*/  @!P0 EXIT ;  /* 0x000000000000894d */ /* 0x000fea0003800000 */
[----:B--2---:R-:W2:Y:S01]  /*1350*/  LDC R2, c[0x0][0x3a8] ;  /* 0x0000ea00ff027b82 */ /* 0x004ea20000000800 */
[----:B------:R-:W-:Y:S01]  /*1360*/  ISETP.NE.AND P0, PT, R3, 0x1, PT ;  /* 0x000000010300780c */ /* 0x000fe20003f05270 */
[----:B------:R-:W-:Y:S02]  /*1370*/  IMAD R14, R14, R3, RZ ;  /* 0x000000030e0e7224 */ /* 0x000fe400078e02ff */
[----:B01-3--:R-:W-:Y:S02]  /*1380*/  IMAD.MOV.U32 R5, RZ, RZ, RZ ;  /* 0x000000ffff057224 */ /* 0x00bfe400078e00ff */
[----:B------:R-:W-:Y:S01]  /*1390*/  IMAD.MOV.U32 R11, RZ, RZ, RZ ;  /* 0x000000ffff0b7224 */ /* 0x000fe200078e00ff */
[----:B--2---:R-:W-:-:S04]  /*13a0*/  LOP3.LUT R2, R2, 0x1, RZ, 0xc0, !PT ;  /* 0x0000000102027812 */ /* 0x004fc800078ec0ff */
[----:B------:R-:W-:-:S03]  /*13b0*/  ISETP.NE.U32.AND P1, PT, R2, 0x1, PT ;  /* 0x000000010200780c */ /* 0x000fc60003f25070 */
[----:B------:R-:W-:Y:S10]  /*13c0*/  @!P0 BRA `(.L_x_25) ;  /* 0x0000000400808947 */ /* 0x000ff40003800000 */
[----:B------:R-:W0:Y:S01]  /*13d0*/  LDCU.64 UR4, c[0x0][0x3a0] ;  /* 0x00007400ff0477ac */ /* 0x000e220008000a00 */
[----:B------:R-:W-:Y:S01]  /*13e0*/  LOP3.LUT R5, R3, 0x7ffffffe, RZ, 0xc0, !PT ;  /* 0x7ffffffe03057812 */ /* 0x000fe200078ec0ff */
[----:B------:R-:W-:Y:S01]  /*13f0*/  IMAD.MOV.U32 R11, RZ, RZ, RZ ;  /* 0x000000ffff0b7224 */ /* 0x000fe200078e00ff */
[----:B------:R-:W-:Y:S01]  /*1400*/  IADD3 R9, PT, PT, R14, 0x1, RZ ;  /* 0x000000010e097810 */ /* 0x000fe20007ffe0ff */
[----:B------:R-:W-:Y:S02]  /*1410*/  IMAD.MOV.U32 R7, RZ, RZ, R14 ;  /* 0x000000ffff077224 */ /* 0x000fe400078e000e */
[----:B------:R-:W-:Y:S01]  /*1420*/  IMAD.MOV R4, RZ, RZ, -R5 ;  /* 0x000000ffff047224 */ /* 0x000fe200078e0a05 */
[----:B0-----:R-:W-:-:S04]  /*1430*/  UIADD3 UR4, UP0, UPT, UR4, 0x4, URZ ;  /* 0x0000000404047890 */ /* 0x001fc8000ff1e0ff */
[----:B------:R-:W-:Y:S02]  /*1440*/  UIADD3.X UR5, UPT, UPT, URZ, UR5, URZ, UP0, !UPT ;  /* 0x00000005ff057290 */ /* 0x000fe400087fe4ff */
[----:B------:R-:W-:-:S04]  /*1450*/  IMAD.U32 R2, RZ, RZ, UR4 ;  /* 0x00000004ff027e24 */ /* 0x000fc8000f8e00ff */
[----:B------:R-:W-:-:S07]  /*1460*/  IMAD.U32 R3, RZ, RZ, UR5 ;  /* 0x00000005ff037e24 */ /* 0x000fce000f8e00ff */
.L_x_26:
[----:B------:R-:W-:Y:S02]  /*1470*/  ISETP.GE.AND P0, PT, R11, R0, PT ;  /* 0x000000000b00720c */ /* 0x000fe40003f06270 */
[----:B------:R-:W-:-:S11]  /*1480*/  MOV R8, 0x7f7fffff ;  /* 0x7f7fffff00087802 */ /* 0x000fd60000000f00 */
[----:B------:R-:W-:-:S05]  /*1490*/  @!P0 IMAD R10, R11, 0x4, R1 ;  /* 0x000000040b0a8824 */ /* 0x000fca00078e0201 */
[----:B------:R-:W2:Y:S01]  /*14a0*/  @!P0 LDL R8, [R10] ;  /* 0x000000000a088983 */ /* 0x000ea20000100800 */
[----:B------:R-:W-:-:S06]  /*14b0*/  IMAD.MOV.U32 R6, RZ, RZ, -0x1 ;  /* 0xffffffffff067424 */ /* 0x000fcc00078e00ff */
[----:B------:R0:W3:Y:S01]  /*14c0*/  @!P0 LDL R6, [R10+0x80] ;  /* 0x000080000a068983 */ /* 0x0000e20000100800 */
[----:B------:R-:W-:-:S03]  /*14d0*/  ISETP.NE.AND P2, PT, R12, RZ, PT ;  /* 0x000000ff0c00720c */ /* 0x000fc60003f45270 */
[----:B------:R-:W-:Y:S04]  /*14e0*/  SHFL.DOWN PT, R15, R12, 0x10, 0x1f ;  /* 0x0a001f000c0f7f89 */ /* 0x000fe800000e0000 */
[----:B-12---:R-:W1:Y:S02]  /*14f0*/  SHFL.DOWN PT, R13, R8, 0x10, 0x1f ;  /* 0x0a001f00080d7f89 */ /* 0x006e6400000e0000 */
[----:B-1----:R-:W-:-:S04]  /*1500*/  FSETP.GT.AND P0, PT, R8, R13, PT ;  /* 0x0000000d0800720b */ /* 0x002fc80003f04000 */
[----:B------:R-:W-:Y:S02]  /*1510*/  FSEL R13, R13, R8, P0 ;  /* 0x000000080d0d7208 */ /* 0x000fe40000000000 */
[----:B------:R-:W-:-:S03]  /*1520*/  SEL R15, R15, R12, P0 ;  /* 0x0000000c0f0f7207 */ /* 0x000fc60000000000 */
[----:B------:R-:W1:Y:S04]  /*1530*/  SHFL.DOWN PT, R16, R13, 0x8, 0x1f ;  /* 0x09001f000d107f89 */ /* 0x000e6800000e0000 */
[----:B------:R-:W2:Y:S01]  /*1540*/  SHFL.DOWN PT, R18, R15, 0x8, 0x1f ;  /* 0x09001f000f127f89 */ /* 0x000ea200000e0000 */
[----:B-1----:R-:W-:-:S04]  /*1550*/  FSETP.GT.AND P0, PT, R13, R16, PT ;  /* 0x000000100d00720b */ /* 0x002fc80003f04000 */
[----:B------:R-:W-:Y:S02]  /*1560*/  FSEL R16, R16, R13, P0 ;  /* 0x0000000d10107208 */ /* 0x000fe40000000000 */
[----:B--2---:R-:W-:-:S03]  /*1570*/  SEL R18, R18, R15, P0 ;  /* 0x0000000f12127207 */ /* 0x004fc60000000000 */
[----:B------:R-:W1:Y:S04]  /*1580*/  SHFL.DOWN PT, R17, R16, 0x4, 0x1f ;  /* 0x08801f0010117f89 */ /* 0x000e6800000e0000 */
[----:B-----5:R-:W2:Y:S01]  /*1590*/  SHFL.DOWN PT, R19, R18, 0x4, 0x1f ;  /* 0x08801f0012137f89 */ /* 0x020ea200000e0000 */
[----:B-1----:R-:W-:-:S04]  /*15a0*/  FSETP.GT.AND P0, PT, R16, R17, PT ;  /* 0x000000111000720b */ /* 0x002fc80003f04000 */
[----:B------:R-:W-:Y:S02]  /*15b0*/  FSEL R17, R17, R16, P0 ;  /* 0x0000001011117208 */ /* 0x000fe40000000000 */
[----:B--2---:R-:W-:-:S03]  /*15c0*/  SEL R19, R19, R18, P0 ;  /* 0x0000001213137207 */ /* 0x004fc60000000000 */
[----:B------:R-:W1:Y:S04]  /*15d0*/  SHFL.DOWN PT, R8, R17, 0x2, 0x1f ;  /* 0x08401f0011087f89 */ /* 0x000e6800000e0000 */
[----:B0-----:R-:W0:Y:S01]  /*15e0*/  SHFL.DOWN PT, R10, R19, 0x2, 0x1f ;  /* 0x08401f00130a7f89 */ /* 0x001e2200000e0000 */
[----:B-1----:R-:W-:-:S04]  /*15f0*/  FSETP.GT.AND P0, PT, R17, R8, PT ;  /* 0x000000081100720b */ /* 0x002fc80003f04000 */
[----:B------:R-:W-:Y:S02]  /*1600*/  FSEL R8, R8, R17, P0 ;  /* 0x0000001108087208 */ /* 0x000fe40000000000 */
[----:B0-----:R-:W-:-:S03]  /*1610*/  SEL R10, R10, R19, P0 ;  /* 0x000000130a0a7207 */ /* 0x001fc60000000000 */
[----:B------:R-:W0:Y:S04]  /*1620*/  SHFL.DOWN PT, R15, R8, 0x1, 0x1f ;  /* 0x08201f00080f7f89 */ /* 0x000e2800000e0000 */
[----:B------:R-:W1:Y:S01]  /*1630*/  SHFL.DOWN PT, R13, R10, 0x1, 0x1f ;  /* 0x08201f000a0d7f89 */ /* 0x000e6200000e0000 */
[----:B0-----:R-:W-:-:S04]  /*1640*/  FSETP.GT.AND P3, PT, R8, R15, PT ;  /* 0x0000000f0800720b */ /* 0x001fc80003f64000 */
[----:B-1----:R-:W-:Y:S01]  /*1650*/  SEL R23, R13, R10, P3 ;  /* 0x0000000a0d177207 */ /* 0x002fe20001800000 */
[----:B------:R-:W-:Y:S01]  /*1660*/  VIADD R13, R11, 0x1 ;  /* 0x000000010b0d7836 */ /* 0x000fe20000000000 */
[----:B------:R-:W-:Y:S01]  /*1670*/  FSEL R21, R15, R8, P3 ;  /* 0x000000080f157208 */ /* 0x000fe20001800000 */
[----:B------:R-:W-:Y:S01]  /*1680*/  IMAD.MOV.U32 R8, RZ, RZ, 0x7f7fffff ;  /* 0x7f7fffffff087424 */ /* 0x000fe200078e00ff */
[----:B------:R-:W-:Y:S02]  /*1690*/  ISETP.NE.AND P0, PT, R12, R23, PT ;  /* 0x000000170c00720c */ /* 0x000fe40003f05270 */
[----:B---3--:R-:W0:Y:S02]  /*16a0*/  SHFL.IDX PT, R23, R6, R23, 0x1f ;  /* 0x00001f1706177589 */ /* 0x008e2400000e0000 */
[----:B------:R-:W-:-:S13]  /*16b0*/  ISETP.LT.AND P0, PT, R11, R0, !P0 ;  /* 0x000000000b00720c */ /* 0x000fda0004701270 */
[----:B------:R-:W-:Y:S02]  /*16c0*/  @!P0 IMAD.MOV R13, RZ, RZ, R11 ;  /* 0x000000ffff0d8224 */ /* 0x000fe400078e020b */
[----:B------:R-:W-:-:S03]  /*16d0*/  @!P2 IMAD.WIDE R10, R7, 0x8, R2 ;  /* 0x00000008070aa825 */ /* 0x000fc600078e0202 */
[C---:B------:R-:W-:Y:S02]  /*16e0*/  ISETP.GE.AND P0, PT, R13.reuse, R0, PT ;  /* 0x000000000d00720c */ /* 0x040fe40003f06270 */
[----:B------:R-:W-:Y:S04]  /*16f0*/  @!P2 STG.E desc[UR6][R10.64], R21 ;  /* 0x000000150a00a986 */ /* 0x000fe8000c101906 */
[----:B0-----:R-:W-:Y:S07]  /*1700*/  @!P2 STG.E desc[UR6][R10.64+-0x4], R23 ;  /* 0xfffffc170a00a986 */ /* 0x001fee000c101906 */
[----:B------:R-:W-:Y:S01]  /*1710*/  @!P0 LEA R15, R13, R1, 0x2 ;  /* 0x000000010d0f8211 */ /* 0x000fe200078e10ff */
[----:B------:R-:W-:-:S04]  /*1720*/  NOP ;  /* 0x0000000000007918 */ /* 0x000fc80000000000 */
[----:B------:R-:W2:Y:S01]  /*1730*/  @!P0 LDL R8, [R15] ;  /* 0x000000000f088983 */ /* 0x000ea20000100800 */
[----:B------:R-:W-:-:S06]  /*1740*/  IMAD.MOV.U32 R6, RZ, RZ, -0x1 ;  /* 0xffffffffff067424 */ /* 0x000fcc00078e00ff */
[----:B------:R0:W3:Y:S01]  /*1750*/  @!P0 LDL R6, [R15+0x80] ;  /* 0x000080000f068983 */ /* 0x0000e20000100800 */
[----:B------:R-:W-:Y:S01]  /*1760*/  VIADD R4, R4, 0x2 ;  /* 0x0000000204047836 */ /* 0x000fe20000000000 */
[----:B------:R-:W-:Y:S02]  /*1770*/  IADD3 R7, PT, PT, R7, 0x2, RZ ;  /* 0x0000000207077810 */ /* 0x000fe40007ffe0ff */
[----:B------:R-:W-:Y:S04]  /*1780*/  SHFL.DOWN PT, R19, R12, 0x10, 0x1f ;  /* 0x0a001f000c137f89 */ /* 0x000fe800000e0000 */
[----:B--2---:R-:W1:Y:S02]  /*1790*/  SHFL.DOWN PT, R17, R8, 0x10, 0x1f ;  /* 0x0a001f0008117f89 */ /* 0x004e6400000e0000 */
        /* <DEDUP_REMOVED lines=16> */
[----:B------:R-:W-:Y:S01]  /*18a0*/  FSEL R8, R8, R11, P0 ;  /* 0x0000000b08087208 */ /* 0x000fe20000000000 */
[----:B------:R-:W-:Y:S01]  /*18b0*/  VIADD R11, R13, 0x1 ;  /* 0x000000010d0b7836 */ /* 0x000fe20000000000 */
[----:B-1----:R-:W-:-:S03]  /*18c0*/  SEL R18, R18, R15, P0 ;  /* 0x0000000f12127207 */ /* 0x002fc60000000000 */
[----:B------:R-:W0:Y:S04]  /*18d0*/  SHFL.DOWN PT, R17, R8, 0x1, 0x1f ;  /* 0x08201f0008117f89 */ /* 0x000e2800000e0000 */
[----:B------:R-:W1:Y:S01]  /*18e0*/  SHFL.DOWN PT, R19, R18, 0x1, 0x1f ;  /* 0x08201f0012137f89 */ /* 0x000e6200000e0000 */
[----:B0-----:R-:W-:-:S04]  /*18f0*/  FSETP.GT.AND P0, PT, R8, R17, PT ;  /* 0x000000110800720b */ /* 0x001fc80003f04000 */
[----:B-1----:R-:W-:Y:S02]  /*1900*/  SEL R21, R19, R18, P0 ;  /* 0x0000001213157207 */ /* 0x002fe40000000000 */
[----:B------:R-:W-:Y:S01]  /*1910*/  FSEL R19, R17, R8, P0 ;  /* 0x0000000811137208 */ /* 0x000fe20000000000 */
[C---:B------:R-:W-:Y:S01]  /*1920*/  @!P2 IMAD.WIDE R16, R9.reuse, 0x8, R2 ;  /* 0x000000080910a825 */ /* 0x040fe200078e0202 */
[----:B------:R-:W-:Y:S01]  /*1930*/  ISETP.NE.AND P0, PT, R12, R21, PT ;  /* 0x000000150c00720c */ /* 0x000fe20003f05270 */
[----:B---3--:R-:W0:Y:S02]  /*1940*/  SHFL.IDX PT, R23, R6, R21, 0x1f ;  /* 0x00001f1506177589 */ /* 0x008e2400000e0000 */
[----:B------:R-:W-:Y:S01]  /*1950*/  VIADD R9, R9, 0x2 ;  /* 0x0000000209097836 */ /* 0x000fe20000000000 */
[----:B------:R-:W-:Y:S01]  /*1960*/  ISETP.LT.AND P0, PT, R13, R0, !P0 ;  /* 0x000000000d00720c */ /* 0x000fe20004701270 */
[----:B------:R1:W-:-:S12]  /*1970*/  @!P2 STG.E desc[UR6][R16.64], R19 ;  /* 0x000000131000a986 */ /* 0x0003d8000c101906 */
[----:B------:R-:W-:Y:S01]  /*1980*/  @!P0 IMAD.MOV R11, RZ, RZ, R13 ;  /* 0x000000ffff0b8224 */ /* 0x000fe200078e020d */
[----:B------:R-:W-:Y:S01]  /*1990*/  ISETP.NE.AND P0, PT, R4, RZ, PT ;  /* 0x000000ff0400720c */ /* 0x000fe20003f05270 */
[----:B0-----:R1:W-:Y:S01]  /*19a0*/  @!P2 STG.E desc[UR6][R16.64+-0x4], R23 ;  /* 0xfffffc171000a986 */ /* 0x0013e2000c101906 */
[----:B------:R-:W-:-:S11]  /*19b0*/  NOP ;  /* 0x0000000000007918 */ /* 0x000fd60000000000 */
[----:B------:R-:W-:Y:S05]  /*19c0*/  @P0 BRA `(.L_x_26) ;  /* 0xfffffff800a80947 */ /* 0x000fea000383ffff */
.L_x_25:
[----:B------:R-:W-:Y:S05]  /*19d0*/  @P1 EXIT ;  /* 0x000000000000194d */ /* 0x000fea0003800000 */
[----:B------:R-:W-:Y:S01]  /*19e0*/  ISETP.GE.AND P0, PT, R11, R0, PT ;  /* 0x000000000b00720c */ /* 0x000fe20003f06270 */
[----:B------:R-:W-:-:S12]  /*19f0*/  IMAD.MOV.U32 R2, RZ, RZ, 0x7f7fffff ;  /* 0x7f7fffffff027424 */ /* 0x000fd800078e00ff */
[----:B------:R-:W-:-:S05]  /*1a00*/  @!P0 IMAD R11, R11, 0x4, R1 ;  /* 0x000000040b0b8824 */ /* 0x000fca00078e0201 */
[----:B------:R-:W2:Y:S01]  /*1a10*/  @!P0 LDL R2, [R11] ;  /* 0x000000000b028983 */ /* 0x000ea20000100800 */
[----:B------:R-:W-:-:S06]  /*1a20*/  IMAD.MOV.U32 R0, RZ, RZ, -0x1 ;  /* 0xffffffffff007424 */ /* 0x000fcc00078e00ff */
[----:B------:R0:W3:Y:S01]  /*1a30*/  @!P0 LDL R0, [R11+0x80] ;  /* 0x000080000b008983 */ /* 0x0000e20000100800 */
[----:B------:R-:W-:-:S03]  /*1a40*/  ISETP.NE.AND P1, PT, R12, RZ, PT ;  /* 0x000000ff0c00720c */ /* 0x000fc60003f25270 */
[----:B------:R-:W-:Y:S10]  /*1a50*/  SHFL.DOWN PT, R7, R12, 0x10, 0x1f ;  /* 0x0a001f000c077f89 */ /* 0x000ff400000e0000 */
[----:B------:R-:W-:Y:S01]  /*1a60*/  @!P1 IMAD.IADD R5, R14, 0x1, R5 ;  /* 0x000000010e059824 */ /* 0x000fe200078e0205 */
[----:B--2---:R-:W2:Y:S02]  /*1a70*/  SHFL.DOWN PT, R3, R2, 0x10, 0x1f ;  /* 0x0a001f0002037f89 */ /* 0x004ea400000e0000 */
[----:B--2---:R-:W-:-:S04]  /*1a80*/  FSETP.GT.AND P0, PT, R2, R3, PT ;  /* 0x000000030200720b */ /* 0x004fc80003f04000 */
[----:B------:R-:W-:Y:S02]  /*1a90*/  FSEL R3, R3, R2, P0 ;  /* 0x0000000203037208 */ /* 0x000fe40000000000 */
[----:B------:R-:W-:-:S03]  /*1aa0*/  SEL R7, R7, R12, P0 ;  /* 0x0000000c07077207 */ /* 0x000fc60000000000 */
[----:B------:R-:W2:Y:S04]  /*1ab0*/  SHFL.DOWN PT, R4, R3, 0x8, 0x1f ;  /* 0x09001f0003047f89 */ /* 0x000ea800000e0000 */
[----:B------:R-:W4:Y:S01]  /*1ac0*/  SHFL.DOWN PT, R6, R7, 0x8, 0x1f ;  /* 0x09001f0007067f89 */ /* 0x000f2200000e0000 */
[----:B--2---:R-:W-:-:S04]  /*1ad0*/  FSETP.GT.AND P0, PT, R3, R4, PT ;  /* 0x000000040300720b */ /* 0x004fc80003f04000 */
[----:B------:R-:W-:Y:S02]  /*1ae0*/  FSEL R4, R4, R3, P0 ;  /* 0x0000000304047208 */ /* 0x000fe40000000000 */
[----:B----4-:R-:W-:-:S03]  /*1af0*/  SEL R6, R6, R7, P0 ;  /* 0x0000000706067207 */ /* 0x010fc60000000000 */
[----:B------:R-:W2:Y:S04]  /*1b00*/  SHFL.DOWN PT, R9, R4, 0x4, 0x1f ;  /* 0x08801f0004097f89 */ /* 0x000ea800000e0000 */
[----:B0-----:R-:W0:Y:S01]  /*1b10*/  SHFL.DOWN PT, R11, R6, 0x4, 0x1f ;  /* 0x08801f00060b7f89 */ /* 0x001e2200000e0000 */
[----:B--2---:R-:W-:-:S04]  /*1b20*/  FSETP.GT.AND P0, PT, R4, R9, PT ;  /* 0x000000090400720b */ /* 0x004fc80003f04000 */
[----:B------:R-:W-:Y:S02]  /*1b30*/  FSEL R9, R9, R4, P0 ;  /* 0x0000000409097208 */ /* 0x000fe40000000000 */
[----:B0-----:R-:W-:-:S03]  /*1b40*/  SEL R11, R11, R6, P0 ;  /* 0x000000060b0b7207 */ /* 0x001fc60000000000 */
[----:B------:R-:W0:Y:S04]  /*1b50*/  SHFL.DOWN PT, R2, R9, 0x2, 0x1f ;  /* 0x08401f0009027f89 */ /* 0x000e2800000e0000 */
[----:B------:R-:W2:Y:S01]  /*1b60*/  SHFL.DOWN PT, R8, R11, 0x2, 0x1f ;  /* 0x08401f000b087f89 */ /* 0x000ea200000e0000 */
[----:B0-----:R-:W-:-:S04]  /*1b70*/  FSETP.GT.AND P0, PT, R9, R2, PT ;  /* 0x000000020900720b */ /* 0x001fc80003f04000 */
[----:B------:R-:W-:Y:S02]  /*1b80*/  FSEL R7, R2, R9, P0 ;  /* 0x0000000902077208 */ /* 0x000fe40000000000 */
[----:B--2---:R-:W-:Y:S01]  /*1b90*/  SEL R8, R8, R11, P0 ;  /* 0x0000000b08087207 */ /* 0x004fe20000000000 */
[----:B------:R-:W0:Y:S02]  /*1ba0*/  @!P1 LDC.64 R2, c[0x0][0x3a0] ;  /* 0x0000e800ff029b82 */ /* 0x000e240000000a00 */
[----:B------:R-:W2:Y:S04]  /*1bb0*/  SHFL.DOWN PT, R4, R7, 0x1, 0x1f ;  /* 0x08201f0007047f89 */ /* 0x000ea800000e0000 */
[----:B------:R-:W4:Y:S01]  /*1bc0*/  SHFL.DOWN PT, R13, R8, 0x1, 0x1f ;  /* 0x08201f00080d7f89 */ /* 0x000f2200000e0000 */
[----:B0-----:R-:W-:Y:S01]  /*1bd0*/  @!P1 IMAD.WIDE R2, R5, 0x8, R2 ;  /* 0x0000000805029825 */ /* 0x001fe200078e0202 */
[----:B--2---:R-:W-:-:S04]  /*1be0*/  FSETP.GT.AND P0, PT, R7, R4, PT ;  /* 0x000000040700720b */ /* 0x004fc80003f04000 */
[----:B----4-:R-:W-:Y:S02]  /*1bf0*/  SEL R13, R13, R8, P0 ;  /* 0x000000080d0d7207 */ /* 0x010fe40000000000 */
[----:B------:R-:W-:-:S04]  /*1c00*/  FSEL R5, R4, R7, P0 ;  /* 0x0000000704057208 */ /* 0x000fc80000000000 */
[----:B---3--:R-:W0:Y:S04]  /*1c10*/  SHFL.IDX PT, R13, R0, R13, 0x1f ;  /* 0x00001f0d000d7589 */ /* 0x008e2800000e0000 */
[----:B------:R-:W-:Y:S04]  /*1c20*/  @!P1 STG.E desc[UR6][R2.64+0x4], R5 ;  /* 0x0000040502009986 */ /* 0x000fe8000c101906 */
[----:B0-----:R-:W-:Y:S01]  /*1c30*/  @!P1 STG.E desc[UR6][R2.64], R13 ;  /* 0x0000000d02009986 */ /* 0x001fe2000c101906 */
[----:B------:R-:W-:Y:S01]  /*1c40*/  NOP ;  /* 0x0000000000007918 */ /* 0x000fe20000000000 */
[----:B------:R-:W-:Y:S05]  /*1c50*/  EXIT ;  /* 0x000000000000794d */ /* 0x000fea0003800000 */
.L_x_27:
[----:B------:R-:W-:-:S00]  /*1c60*/  BRA `(.L_x_27) ;  /* 0xfffffffc00fc7947 */ /* 0x000fc0000383ffff */
[----:B------:R-:W-:-:S00]  /*1c70*/  NOP ;  /* 0x0000000000007918 */ /* 0x000fc00000000000 */
        /* <DEDUP_REMOVED lines=8> */
.L_x_28:


//--------------------- .nv.shared._Z10knn_kernelPK6float2iS1_iP4Pairi --------------------------
	.section	.nv.shared._Z10knn_kernelPK6float2iS1_iP4Pairi,"aw",@nobits
	.sectionflags	@""
	.align	16
	.zero		1024


//--------------------- .nv.shared.reserved.0     --------------------------
	.section	.nv.shared.reserved.0,"aw",@nobits
	.weak		__nv_reservedSMEM_offset_0_alias
	.size		__nv_reservedSMEM_offset_0_alias, 0, 64
	.other		__nv_reservedSMEM_offset_0_alias,@"STO_CUDA_RESERVED_SHARED STV_DEFAULT"
__nv_reservedSMEM_offset_0_alias:
	.zero		0
	.zero		64


//--------------------- .nv.constant0._Z10knn_kernelPK6float2iS1_iP4Pairi --------------------------
	.section	.nv.constant0._Z10knn_kernelPK6float2iS1_iP4Pairi,"a",@progbits
	.sectionflags	@""
	.align	4
.nv.constant0._Z10knn_kernelPK6float2iS1_iP4Pairi:
	.zero		940


//--------------------- SYMBOLS --------------------------

	.type		.nv.reservedSmem.offset0,@object
	.size		.nv.reservedSmem.offset0,0x4
	.type		.nv.reservedSmem.cap,@object
	.size		.nv.reservedSmem.cap,0x4
